//
// Generated by NVIDIA NVVM Compiler
//
// Compiler Build ID: CL-36424714
// Cuda compilation tools, release 13.0, V13.0.88
// Based on NVVM 20.0.0
//

.version 9.0
.target sm_100
.address_size 64

	// .globl	_Z15kernel_2D_basicPfS_S_
.const .align 4 .b8 d_filter[36];
.const .align 4 .b8 d_filter_3d[108];
// _ZZ13kernel_2D_optPfS_E12shared_input has been demoted
// _ZZ13kernel_3D_optPKfPfE12shared_input has been demoted

.visible .entry _Z15kernel_2D_basicPfS_S_(
	.param .u64 .ptr .align 1 _Z15kernel_2D_basicPfS_S__param_0,
	.param .u64 .ptr .align 1 _Z15kernel_2D_basicPfS_S__param_1,
	.param .u64 .ptr .align 1 _Z15kernel_2D_basicPfS_S__param_2
)
{
	.reg .pred 	%p<14>;
	.reg .b32 	%r<23>;
	.reg .b32 	%f<45>;
	.reg .b64 	%rd<23>;

	ld.param.u64 	%rd5, [_Z15kernel_2D_basicPfS_S__param_0];
	ld.param.u64 	%rd4, [_Z15kernel_2D_basicPfS_S__param_1];
	ld.param.u64 	%rd6, [_Z15kernel_2D_basicPfS_S__param_2];
	cvta.to.global.u64 	%rd1, %rd6;
	cvta.to.global.u64 	%rd2, %rd5;
	mov.u32 	%r8, %ctaid.y;
	mov.u32 	%r9, %ntid.y;
	mov.u32 	%r10, %tid.y;
	mad.lo.s32 	%r1, %r8, %r9, %r10;
	mov.u32 	%r11, %ctaid.x;
	mov.u32 	%r12, %ntid.x;
	mov.u32 	%r13, %tid.x;
	mad.lo.s32 	%r2, %r11, %r12, %r13;
	or.b32  	%r14, %r1, %r2;
	setp.gt.u32 	%p1, %r14, 15;
	@%p1 bra 	$L__BB0_18;
	add.s32 	%r3, %r1, -1;
	shl.b32 	%r4, %r3, 4;
	add.s32 	%r5, %r2, -1;
	max.u32 	%r15, %r3, %r5;
	setp.gt.u32 	%p2, %r15, 15;
	mov.f32 	%f38, 0f00000000;
	@%p2 bra 	$L__BB0_3;
	add.s32 	%r16, %r4, %r5;
	mul.wide.u32 	%rd7, %r16, 4;
	add.s64 	%rd8, %rd2, %rd7;
	ld.global.f32 	%f19, [%rd8];
	ld.global.f32 	%f20, [%rd1];
	fma.rn.f32 	%f38, %f19, %f20, 0f00000000;
$L__BB0_3:
	setp.gt.u32 	%p3, %r3, 15;
	@%p3 bra 	$L__BB0_5;
	add.s32 	%r17, %r4, %r2;
	mul.wide.u32 	%rd9, %r17, 4;
	add.s64 	%rd10, %rd2, %rd9;
	ld.global.f32 	%f21, [%rd10];
	ld.global.f32 	%f22, [%rd1+4];
	fma.rn.f32 	%f38, %f21, %f22, %f38;
$L__BB0_5:
	setp.gt.u32 	%p4, %r3, 15;
	setp.gt.u32 	%p5, %r2, 14;
	or.pred  	%p6, %p4, %p5;
	@%p6 bra 	$L__BB0_7;
	add.s32 	%r18, %r4, %r2;
	mul.wide.u32 	%rd11, %r18, 4;
	add.s64 	%rd12, %rd2, %rd11;
	ld.global.f32 	%f23, [%rd12+4];
	ld.global.f32 	%f24, [%rd1+8];
	fma.rn.f32 	%f38, %f23, %f24, %f38;
$L__BB0_7:
	setp.gt.u32 	%p7, %r5, 15;
	shl.b32 	%r6, %r1, 4;
	@%p7 bra 	$L__BB0_9;
	add.s32 	%r19, %r6, %r5;
	mul.wide.u32 	%rd13, %r19, 4;
	add.s64 	%rd14, %rd2, %rd13;
	ld.global.f32 	%f25, [%rd14];
	ld.global.f32 	%f26, [%rd1+12];
	fma.rn.f32 	%f38, %f25, %f26, %f38;
$L__BB0_9:
	setp.gt.u32 	%p8, %r2, 14;
	add.s32 	%r7, %r6, %r2;
	mul.wide.u32 	%rd15, %r7, 4;
	add.s64 	%rd3, %rd2, %rd15;
	ld.global.f32 	%f27, [%rd3];
	ld.global.f32 	%f28, [%rd1+16];
	fma.rn.f32 	%f42, %f27, %f28, %f38;
	@%p8 bra 	$L__BB0_11;
	ld.global.f32 	%f29, [%rd3+4];
	ld.global.f32 	%f30, [%rd1+20];
	fma.rn.f32 	%f42, %f29, %f30, %f42;
$L__BB0_11:
	setp.gt.u32 	%p9, %r5, 15;
	setp.gt.u32 	%p10, %r1, 14;
	or.pred  	%p11, %p10, %p9;
	@%p11 bra 	$L__BB0_13;
	add.s32 	%r20, %r6, %r5;
	mul.wide.u32 	%rd16, %r20, 4;
	add.s64 	%rd17, %rd2, %rd16;
	ld.global.f32 	%f31, [%rd17+64];
	ld.global.f32 	%f32, [%rd1+24];
	fma.rn.f32 	%f42, %f31, %f32, %f42;
$L__BB0_13:
	setp.gt.u32 	%p12, %r1, 14;
	@%p12 bra 	$L__BB0_15;
	ld.global.f32 	%f33, [%rd3+64];
	ld.global.f32 	%f34, [%rd1+28];
	fma.rn.f32 	%f42, %f33, %f34, %f42;
$L__BB0_15:
	max.u32 	%r21, %r1, %r2;
	setp.gt.u32 	%p13, %r21, 14;
	@%p13 bra 	$L__BB0_17;
	add.s32 	%r22, %r7, 1;
	mul.wide.u32 	%rd18, %r22, 4;
	add.s64 	%rd19, %rd2, %rd18;
	ld.global.f32 	%f35, [%rd19+64];
	ld.global.f32 	%f36, [%rd1+32];
	fma.rn.f32 	%f42, %f35, %f36, %f42;
$L__BB0_17:
	cvta.to.global.u64 	%rd20, %rd4;
	add.s64 	%rd22, %rd20, %rd15;
	st.global.f32 	[%rd22], %f42;
$L__BB0_18:
	ret;

}
	// .globl	_Z13kernel_2D_optPfS_
.visible .entry _Z13kernel_2D_optPfS_(
	.param .u64 .ptr .align 1 _Z13kernel_2D_optPfS__param_0,
	.param .u64 .ptr .align 1 _Z13kernel_2D_optPfS__param_1
)
{
	.reg .pred 	%p<18>;
	.reg .b32 	%r<145>;
	.reg .b32 	%f<35>;
	.reg .b64 	%rd<21>;
	// demoted variable
	.shared .align 4 .b8 _ZZ13kernel_2D_optPfS_E12shared_input[1296];
	ld.param.u64 	%rd3, [_Z13kernel_2D_optPfS__param_0];
	ld.param.u64 	%rd2, [_Z13kernel_2D_optPfS__param_1];
	cvta.to.global.u64 	%rd1, %rd3;
	mov.u32 	%r62, %ctaid.y;
	mov.u32 	%r1, %ntid.y;
	mul.lo.s32 	%r2, %r62, %r1;
	mov.u32 	%r3, %tid.y;
	add.s32 	%r4, %r2, %r3;
	mov.u32 	%r5, %ctaid.x;
	mov.u32 	%r6, %ntid.x;
	mul.lo.s32 	%r7, %r5, %r6;
	mov.u32 	%r8, %tid.x;
	add.s32 	%r9, %r7, %r8;
	or.b32  	%r63, %r4, %r9;
	setp.gt.u32 	%p1, %r63, 15;
	@%p1 bra 	$L__BB1_33;
	setp.gt.u32 	%p2, %r3, 17;
	@%p2 bra 	$L__BB1_32;
	add.s32 	%r10, %r8, %r6;
	max.u32 	%r64, %r10, 18;
	setp.lt.u32 	%p3, %r10, 18;
	selp.u32 	%r65, 1, 0, %p3;
	add.s32 	%r66, %r10, %r65;
	sub.s32 	%r67, %r64, %r66;
	div.u32 	%r68, %r67, %r6;
	add.s32 	%r11, %r68, %r65;
	and.b32  	%r12, %r11, 3;
	add.s32 	%r13, %r9, -1;
	add.s32 	%r14, %r13, %r6;
	add.s32 	%r15, %r10, %r6;
	shl.b32 	%r16, %r6, 3;
	mul.lo.s32 	%r17, %r6, 12;
	mad.lo.s32 	%r18, %r6, %r5, %r6;
	add.s32 	%r69, %r5, 2;
	mul.lo.s32 	%r19, %r6, %r69;
	add.s32 	%r70, %r5, 3;
	mul.lo.s32 	%r20, %r6, %r70;
	mov.u32 	%r132, %r3;
$L__BB1_3:
	setp.gt.u32 	%p4, %r8, 17;
	@%p4 bra 	$L__BB1_31;
	setp.eq.s32 	%p5, %r12, 3;
	add.s32 	%r71, %r2, %r132;
	add.s32 	%r22, %r71, -1;
	shl.b32 	%r23, %r22, 4;
	mov.u32 	%r133, %r8;
	@%p5 bra 	$L__BB1_16;
	mov.u32 	%r72, _ZZ13kernel_2D_optPfS_E12shared_input;
	mad.lo.s32 	%r24, %r132, 72, %r72;
	max.u32 	%r73, %r22, %r13;
	setp.lt.u32 	%p6, %r73, 16;
	@%p6 bra 	$L__BB1_7;
	shl.b32 	%r74, %r8, 2;
	add.s32 	%r75, %r24, %r74;
	mov.b32 	%r76, 0;
	st.shared.u32 	[%r75], %r76;
	bra.uni 	$L__BB1_8;
$L__BB1_7:
	add.s32 	%r77, %r23, %r13;
	mul.wide.u32 	%rd4, %r77, 4;
	add.s64 	%rd5, %rd1, %rd4;
	ld.global.f32 	%f1, [%rd5];
	shl.b32 	%r78, %r8, 2;
	add.s32 	%r79, %r24, %r78;
	st.shared.f32 	[%r79], %f1;
$L__BB1_8:
	setp.eq.s32 	%p7, %r12, 0;
	mov.u32 	%r133, %r10;
	@%p7 bra 	$L__BB1_16;
	max.u32 	%r80, %r22, %r14;
	setp.lt.u32 	%p8, %r80, 16;
	@%p8 bra 	$L__BB1_11;
	shl.b32 	%r81, %r10, 2;
	add.s32 	%r82, %r24, %r81;
	mov.b32 	%r83, 0;
	st.shared.u32 	[%r82], %r83;
	bra.uni 	$L__BB1_12;
$L__BB1_11:
	add.s32 	%r84, %r23, %r14;
	mul.wide.u32 	%rd6, %r84, 4;
	add.s64 	%rd7, %rd1, %rd6;
	ld.global.f32 	%f2, [%rd7];
	shl.b32 	%r85, %r10, 2;
	add.s32 	%r86, %r24, %r85;
	st.shared.f32 	[%r86], %f2;
$L__BB1_12:
	setp.eq.s32 	%p9, %r12, 1;
	mov.u32 	%r133, %r15;
	@%p9 bra 	$L__BB1_16;
	add.s32 	%r133, %r15, %r6;
	add.s32 	%r26, %r14, %r6;
	max.u32 	%r87, %r22, %r26;
	setp.lt.u32 	%p10, %r87, 16;
	@%p10 bra 	$L__BB1_15;
	shl.b32 	%r88, %r15, 2;
	add.s32 	%r89, %r24, %r88;
	mov.b32 	%r90, 0;
	st.shared.u32 	[%r89], %r90;
	bra.uni 	$L__BB1_16;
$L__BB1_15:
	add.s32 	%r91, %r23, %r26;
	mul.wide.u32 	%rd8, %r91, 4;
	add.s64 	%rd9, %rd1, %rd8;
	ld.global.f32 	%f3, [%rd9];
	shl.b32 	%r92, %r15, 2;
	add.s32 	%r93, %r24, %r92;
	st.shared.f32 	[%r93], %f3;
$L__BB1_16:
	setp.lt.u32 	%p11, %r11, 3;
	@%p11 bra 	$L__BB1_31;
	mul.lo.s32 	%r94, %r132, 72;
	shl.b32 	%r95, %r133, 2;
	add.s32 	%r96, %r94, %r95;
	mov.u32 	%r97, _ZZ13kernel_2D_optPfS_E12shared_input;
	add.s32 	%r144, %r97, %r96;
	add.s32 	%r143, %r133, -1;
	add.s32 	%r98, %r6, %r133;
	shl.b32 	%r99, %r98, 2;
	add.s32 	%r100, %r94, %r99;
	add.s32 	%r142, %r97, %r100;
	add.s32 	%r141, %r18, %r133;
	add.s32 	%r101, %r2, %r132;
	shl.b32 	%r102, %r101, 4;
	add.s32 	%r140, %r141, %r102;
	add.s32 	%r139, %r19, %r133;
	add.s32 	%r138, %r139, %r102;
	add.s32 	%r137, %r20, %r133;
	add.s32 	%r136, %r137, %r102;
	add.s32 	%r134, %r7, %r133;
	add.s32 	%r135, %r134, %r102;
$L__BB1_18:
	add.s32 	%r103, %r134, -1;
	max.u32 	%r104, %r22, %r103;
	setp.gt.u32 	%p12, %r104, 15;
	@%p12 bra 	$L__BB1_20;
	add.s32 	%r106, %r135, -17;
	mul.wide.u32 	%rd10, %r106, 4;
	add.s64 	%rd11, %rd1, %rd10;
	ld.global.f32 	%f4, [%rd11];
	st.shared.f32 	[%r144], %f4;
	bra.uni 	$L__BB1_21;
$L__BB1_20:
	mov.b32 	%r105, 0;
	st.shared.u32 	[%r144], %r105;
$L__BB1_21:
	add.s32 	%r107, %r141, -1;
	max.u32 	%r108, %r22, %r107;
	setp.lt.u32 	%p13, %r108, 16;
	@%p13 bra 	$L__BB1_23;
	mov.b32 	%r109, 0;
	st.shared.u32 	[%r142], %r109;
	bra.uni 	$L__BB1_24;
$L__BB1_23:
	add.s32 	%r110, %r140, -17;
	mul.wide.u32 	%rd12, %r110, 4;
	add.s64 	%rd13, %rd1, %rd12;
	ld.global.f32 	%f5, [%rd13];
	st.shared.f32 	[%r142], %f5;
$L__BB1_24:
	add.s32 	%r111, %r139, -1;
	max.u32 	%r112, %r22, %r111;
	setp.lt.u32 	%p14, %r112, 16;
	@%p14 bra 	$L__BB1_26;
	add.s32 	%r113, %r144, %r16;
	mov.b32 	%r114, 0;
	st.shared.u32 	[%r113], %r114;
	bra.uni 	$L__BB1_27;
$L__BB1_26:
	add.s32 	%r115, %r138, -17;
	mul.wide.u32 	%rd14, %r115, 4;
	add.s64 	%rd15, %rd1, %rd14;
	ld.global.f32 	%f6, [%rd15];
	add.s32 	%r116, %r144, %r16;
	st.shared.f32 	[%r116], %f6;
$L__BB1_27:
	add.s32 	%r117, %r137, -1;
	max.u32 	%r118, %r22, %r117;
	setp.lt.u32 	%p15, %r118, 16;
	@%p15 bra 	$L__BB1_29;
	add.s32 	%r119, %r144, %r17;
	mov.b32 	%r120, 0;
	st.shared.u32 	[%r119], %r120;
	bra.uni 	$L__BB1_30;
$L__BB1_29:
	add.s32 	%r121, %r136, -17;
	mul.wide.u32 	%rd16, %r121, 4;
	add.s64 	%rd17, %rd1, %rd16;
	ld.global.f32 	%f7, [%rd17];
	add.s32 	%r122, %r144, %r17;
	st.shared.f32 	[%r122], %f7;
$L__BB1_30:
	shl.b32 	%r123, %r6, 4;
	add.s32 	%r144, %r144, %r123;
	shl.b32 	%r124, %r6, 2;
	add.s32 	%r143, %r143, %r124;
	add.s32 	%r125, %r143, 1;
	add.s32 	%r142, %r142, %r123;
	add.s32 	%r141, %r141, %r124;
	add.s32 	%r140, %r140, %r124;
	add.s32 	%r139, %r139, %r124;
	add.s32 	%r138, %r138, %r124;
	add.s32 	%r137, %r137, %r124;
	add.s32 	%r136, %r136, %r124;
	add.s32 	%r135, %r135, %r124;
	add.s32 	%r134, %r134, %r124;
	setp.lt.u32 	%p16, %r125, 18;
	@%p16 bra 	$L__BB1_18;
$L__BB1_31:
	add.s32 	%r132, %r132, %r1;
	setp.lt.u32 	%p17, %r132, 18;
	@%p17 bra 	$L__BB1_3;
$L__BB1_32:
	bar.sync 	0;
	mov.u32 	%r126, _ZZ13kernel_2D_optPfS_E12shared_input;
	mad.lo.s32 	%r127, %r3, 72, %r126;
	shl.b32 	%r128, %r8, 2;
	add.s32 	%r129, %r127, %r128;
	ld.shared.f32 	%f8, [%r129];
	ld.const.f32 	%f9, [d_filter];
	fma.rn.f32 	%f10, %f8, %f9, 0f00000000;
	ld.shared.f32 	%f11, [%r129+4];
	ld.const.f32 	%f12, [d_filter+4];
	fma.rn.f32 	%f13, %f11, %f12, %f10;
	ld.shared.f32 	%f14, [%r129+8];
	ld.const.f32 	%f15, [d_filter+8];
	fma.rn.f32 	%f16, %f14, %f15, %f13;
	ld.shared.f32 	%f17, [%r129+72];
	ld.const.f32 	%f18, [d_filter+12];
	fma.rn.f32 	%f19, %f17, %f18, %f16;
	ld.shared.f32 	%f20, [%r129+76];
	ld.const.f32 	%f21, [d_filter+16];
	fma.rn.f32 	%f22, %f20, %f21, %f19;
	ld.shared.f32 	%f23, [%r129+80];
	ld.const.f32 	%f24, [d_filter+20];
	fma.rn.f32 	%f25, %f23, %f24, %f22;
	ld.shared.f32 	%f26, [%r129+144];
	ld.const.f32 	%f27, [d_filter+24];
	fma.rn.f32 	%f28, %f26, %f27, %f25;
	ld.shared.f32 	%f29, [%r129+148];
	ld.const.f32 	%f30, [d_filter+28];
	fma.rn.f32 	%f31, %f29, %f30, %f28;
	ld.shared.f32 	%f32, [%r129+152];
	ld.const.f32 	%f33, [d_filter+32];
	fma.rn.f32 	%f34, %f32, %f33, %f31;
	shl.b32 	%r130, %r4, 4;
	add.s32 	%r131, %r130, %r9;
	cvta.to.global.u64 	%rd18, %rd2;
	mul.wide.u32 	%rd19, %r131, 4;
	add.s64 	%rd20, %rd18, %rd19;
	st.global.f32 	[%rd20], %f34;
$L__BB1_33:
	ret;

}
	// .globl	_Z15kernel_3D_basicPfS_S_
.visible .entry _Z15kernel_3D_basicPfS_S_(
	.param .u64 .ptr .align 1 _Z15kernel_3D_basicPfS_S__param_0,
	.param .u64 .ptr .align 1 _Z15kernel_3D_basicPfS_S__param_1,
	.param .u64 .ptr .align 1 _Z15kernel_3D_basicPfS_S__param_2
)
{
	.reg .pred 	%p<44>;
	.reg .b32 	%r<82>;
	.reg .b32 	%f<135>;
	.reg .b64 	%rd<69>;

	ld.param.u64 	%rd4, [_Z15kernel_3D_basicPfS_S__param_0];
	ld.param.u64 	%rd3, [_Z15kernel_3D_basicPfS_S__param_1];
	ld.param.u64 	%rd5, [_Z15kernel_3D_basicPfS_S__param_2];
	cvta.to.global.u64 	%rd1, %rd5;
	cvta.to.global.u64 	%rd2, %rd4;
	mov.u32 	%r28, %ctaid.y;
	mov.u32 	%r29, %ntid.y;
	mov.u32 	%r30, %tid.y;
	mad.lo.s32 	%r1, %r28, %r29, %r30;
	mov.u32 	%r31, %ctaid.x;
	mov.u32 	%r32, %ntid.x;
	mov.u32 	%r33, %tid.x;
	mad.lo.s32 	%r2, %r31, %r32, %r33;
	mov.u32 	%r34, %ctaid.z;
	mov.u32 	%r35, %ntid.z;
	mov.u32 	%r36, %tid.z;
	mad.lo.s32 	%r3, %r34, %r35, %r36;
	or.b32  	%r37, %r1, %r2;
	or.b32  	%r38, %r37, %r3;
	setp.gt.u32 	%p1, %r38, 15;
	@%p1 bra 	$L__BB2_54;
	add.s32 	%r4, %r1, -1;
	add.s32 	%r5, %r2, -1;
	add.s32 	%r6, %r3, -1;
	shl.b32 	%r39, %r6, 8;
	shl.b32 	%r7, %r4, 4;
	add.s32 	%r8, %r7, %r39;
	or.b32  	%r9, %r4, %r5;
	max.u32 	%r40, %r9, %r6;
	setp.gt.u32 	%p2, %r40, 15;
	mov.f32 	%f110, 0f00000000;
	@%p2 bra 	$L__BB2_3;
	add.s32 	%r41, %r8, %r5;
	mul.wide.u32 	%rd6, %r41, 4;
	add.s64 	%rd7, %rd2, %rd6;
	ld.global.f32 	%f55, [%rd7];
	ld.global.f32 	%f56, [%rd1];
	fma.rn.f32 	%f110, %f55, %f56, 0f00000000;
$L__BB2_3:
	or.b32  	%r10, %r4, %r2;
	max.u32 	%r42, %r10, %r6;
	setp.gt.u32 	%p3, %r42, 15;
	@%p3 bra 	$L__BB2_5;
	add.s32 	%r43, %r8, %r2;
	mul.wide.u32 	%rd8, %r43, 4;
	add.s64 	%rd9, %rd2, %rd8;
	ld.global.f32 	%f57, [%rd9];
	ld.global.f32 	%f58, [%rd1+4];
	fma.rn.f32 	%f110, %f57, %f58, %f110;
$L__BB2_5:
	add.s32 	%r11, %r2, 1;
	or.b32  	%r12, %r4, %r11;
	max.u32 	%r44, %r12, %r6;
	setp.gt.u32 	%p4, %r44, 15;
	@%p4 bra 	$L__BB2_7;
	add.s32 	%r45, %r8, %r11;
	mul.wide.u32 	%rd10, %r45, 4;
	add.s64 	%rd11, %rd2, %rd10;
	ld.global.f32 	%f59, [%rd11];
	ld.global.f32 	%f60, [%rd1+8];
	fma.rn.f32 	%f110, %f59, %f60, %f110;
$L__BB2_7:
	shl.b32 	%r13, %r1, 4;
	add.s32 	%r14, %r8, 16;
	or.b32  	%r15, %r1, %r5;
	max.u32 	%r46, %r15, %r6;
	setp.gt.u32 	%p5, %r46, 15;
	@%p5 bra 	$L__BB2_9;
	add.s32 	%r47, %r14, %r5;
	mul.wide.u32 	%rd12, %r47, 4;
	add.s64 	%rd13, %rd2, %rd12;
	ld.global.f32 	%f61, [%rd13];
	ld.global.f32 	%f62, [%rd1+12];
	fma.rn.f32 	%f110, %f61, %f62, %f110;
$L__BB2_9:
	setp.gt.u32 	%p6, %r6, 15;
	@%p6 bra 	$L__BB2_11;
	add.s32 	%r48, %r14, %r2;
	mul.wide.u32 	%rd14, %r48, 4;
	add.s64 	%rd15, %rd2, %rd14;
	ld.global.f32 	%f63, [%rd15];
	ld.global.f32 	%f64, [%rd1+16];
	fma.rn.f32 	%f110, %f63, %f64, %f110;
$L__BB2_11:
	or.b32  	%r16, %r1, %r11;
	max.u32 	%r49, %r16, %r6;
	setp.gt.u32 	%p7, %r49, 15;
	@%p7 bra 	$L__BB2_13;
	add.s32 	%r50, %r14, %r11;
	mul.wide.u32 	%rd16, %r50, 4;
	add.s64 	%rd17, %rd2, %rd16;
	ld.global.f32 	%f65, [%rd17];
	ld.global.f32 	%f66, [%rd1+20];
	fma.rn.f32 	%f110, %f65, %f66, %f110;
$L__BB2_13:
	add.s32 	%r17, %r1, 1;
	shl.b32 	%r18, %r17, 4;
	add.s32 	%r19, %r8, 32;
	or.b32  	%r20, %r17, %r5;
	max.u32 	%r51, %r20, %r6;
	setp.gt.u32 	%p8, %r51, 15;
	@%p8 bra 	$L__BB2_15;
	add.s32 	%r52, %r19, %r5;
	mul.wide.u32 	%rd18, %r52, 4;
	add.s64 	%rd19, %rd2, %rd18;
	ld.global.f32 	%f67, [%rd19];
	ld.global.f32 	%f68, [%rd1+24];
	fma.rn.f32 	%f110, %f67, %f68, %f110;
$L__BB2_15:
	or.b32  	%r21, %r17, %r2;
	max.u32 	%r53, %r21, %r6;
	setp.gt.u32 	%p9, %r53, 15;
	@%p9 bra 	$L__BB2_17;
	add.s32 	%r54, %r19, %r2;
	mul.wide.u32 	%rd20, %r54, 4;
	add.s64 	%rd21, %rd2, %rd20;
	ld.global.f32 	%f69, [%rd21];
	ld.global.f32 	%f70, [%rd1+28];
	fma.rn.f32 	%f110, %f69, %f70, %f110;
$L__BB2_17:
	or.b32  	%r22, %r17, %r11;
	max.u32 	%r55, %r22, %r6;
	setp.gt.u32 	%p10, %r55, 15;
	@%p10 bra 	$L__BB2_19;
	add.s32 	%r56, %r19, %r11;
	mul.wide.u32 	%rd22, %r56, 4;
	add.s64 	%rd23, %rd2, %rd22;
	ld.global.f32 	%f71, [%rd23];
	ld.global.f32 	%f72, [%rd1+32];
	fma.rn.f32 	%f110, %f71, %f72, %f110;
$L__BB2_19:
	setp.gt.u32 	%p11, %r9, 15;
	shl.b32 	%r23, %r3, 8;
	add.s32 	%r24, %r8, 256;
	@%p11 bra 	$L__BB2_21;
	add.s32 	%r57, %r24, %r5;
	mul.wide.u32 	%rd24, %r57, 4;
	add.s64 	%rd25, %rd2, %rd24;
	ld.global.f32 	%f73, [%rd25];
	ld.global.f32 	%f74, [%rd1+36];
	fma.rn.f32 	%f110, %f73, %f74, %f110;
$L__BB2_21:
	setp.gt.u32 	%p12, %r10, 15;
	@%p12 bra 	$L__BB2_23;
	add.s32 	%r58, %r24, %r2;
	mul.wide.u32 	%rd26, %r58, 4;
	add.s64 	%rd27, %rd2, %rd26;
	ld.global.f32 	%f75, [%rd27];
	ld.global.f32 	%f76, [%rd1+40];
	fma.rn.f32 	%f110, %f75, %f76, %f110;
$L__BB2_23:
	setp.gt.u32 	%p13, %r12, 15;
	@%p13 bra 	$L__BB2_25;
	add.s32 	%r59, %r24, %r11;
	mul.wide.u32 	%rd28, %r59, 4;
	add.s64 	%rd29, %rd2, %rd28;
	ld.global.f32 	%f77, [%rd29];
	ld.global.f32 	%f78, [%rd1+44];
	fma.rn.f32 	%f110, %f77, %f78, %f110;
$L__BB2_25:
	setp.gt.u32 	%p14, %r15, 15;
	add.s32 	%r25, %r8, 272;
	@%p14 bra 	$L__BB2_27;
	add.s32 	%r60, %r25, %r5;
	mul.wide.u32 	%rd30, %r60, 4;
	add.s64 	%rd31, %rd2, %rd30;
	ld.global.f32 	%f79, [%rd31];
	ld.global.f32 	%f80, [%rd1+48];
	fma.rn.f32 	%f110, %f79, %f80, %f110;
$L__BB2_27:
	setp.gt.u32 	%p15, %r16, 15;
	add.s32 	%r26, %r25, %r2;
	mul.wide.u32 	%rd32, %r26, 4;
	add.s64 	%rd33, %rd2, %rd32;
	ld.global.f32 	%f81, [%rd33];
	ld.global.f32 	%f82, [%rd1+52];
	fma.rn.f32 	%f123, %f81, %f82, %f110;
	@%p15 bra 	$L__BB2_29;
	add.s32 	%r61, %r26, 1;
	mul.wide.u32 	%rd34, %r61, 4;
	add.s64 	%rd35, %rd2, %rd34;
	ld.global.f32 	%f83, [%rd35];
	ld.global.f32 	%f84, [%rd1+56];
	fma.rn.f32 	%f123, %f83, %f84, %f123;
$L__BB2_29:
	setp.gt.u32 	%p16, %r20, 15;
	add.s32 	%r27, %r8, 288;
	@%p16 bra 	$L__BB2_31;
	add.s32 	%r62, %r27, %r5;
	mul.wide.u32 	%rd36, %r62, 4;
	add.s64 	%rd37, %rd2, %rd36;
	ld.global.f32 	%f85, [%rd37];
	ld.global.f32 	%f86, [%rd1+60];
	fma.rn.f32 	%f123, %f85, %f86, %f123;
$L__BB2_31:
	setp.gt.u32 	%p17, %r21, 15;
	@%p17 bra 	$L__BB2_33;
	add.s32 	%r63, %r26, 16;
	mul.wide.u32 	%rd38, %r63, 4;
	add.s64 	%rd39, %rd2, %rd38;
	ld.global.f32 	%f87, [%rd39];
	ld.global.f32 	%f88, [%rd1+64];
	fma.rn.f32 	%f123, %f87, %f88, %f123;
$L__BB2_33:
	setp.gt.u32 	%p18, %r22, 15;
	@%p18 bra 	$L__BB2_35;
	add.s32 	%r64, %r27, %r11;
	mul.wide.u32 	%rd40, %r64, 4;
	add.s64 	%rd41, %rd2, %rd40;
	ld.global.f32 	%f89, [%rd41];
	ld.global.f32 	%f90, [%rd1+68];
	fma.rn.f32 	%f123, %f89, %f90, %f123;
$L__BB2_35:
	setp.gt.u32 	%p19, %r9, 15;
	setp.gt.u32 	%p20, %r3, 14;
	or.pred  	%p21, %p19, %p20;
	@%p21 bra 	$L__BB2_37;
	add.s32 	%r65, %r7, %r23;
	add.s32 	%r66, %r65, %r5;
	mul.wide.u32 	%rd42, %r66, 4;
	add.s64 	%rd43, %rd2, %rd42;
	ld.global.f32 	%f91, [%rd43+1024];
	ld.global.f32 	%f92, [%rd1+72];
	fma.rn.f32 	%f123, %f91, %f92, %f123;
$L__BB2_37:
	setp.gt.u32 	%p22, %r3, 14;
	setp.gt.u32 	%p23, %r10, 15;
	or.pred  	%p24, %p23, %p22;
	@%p24 bra 	$L__BB2_39;
	add.s32 	%r67, %r7, %r23;
	add.s32 	%r68, %r67, %r2;
	mul.wide.u32 	%rd44, %r68, 4;
	add.s64 	%rd45, %rd2, %rd44;
	ld.global.f32 	%f93, [%rd45+1024];
	ld.global.f32 	%f94, [%rd1+76];
	fma.rn.f32 	%f123, %f93, %f94, %f123;
$L__BB2_39:
	setp.gt.u32 	%p25, %r3, 14;
	setp.gt.u32 	%p26, %r12, 15;
	or.pred  	%p27, %p26, %p25;
	@%p27 bra 	$L__BB2_41;
	add.s32 	%r69, %r7, %r23;
	add.s32 	%r70, %r69, %r11;
	mul.wide.u32 	%rd46, %r70, 4;
	add.s64 	%rd47, %rd2, %rd46;
	ld.global.f32 	%f95, [%rd47+1024];
	ld.global.f32 	%f96, [%rd1+80];
	fma.rn.f32 	%f123, %f95, %f96, %f123;
$L__BB2_41:
	setp.gt.u32 	%p28, %r3, 14;
	setp.gt.u32 	%p29, %r15, 15;
	or.pred  	%p30, %p29, %p28;
	@%p30 bra 	$L__BB2_43;
	add.s32 	%r71, %r13, %r23;
	add.s32 	%r72, %r71, %r5;
	mul.wide.u32 	%rd48, %r72, 4;
	add.s64 	%rd49, %rd2, %rd48;
	ld.global.f32 	%f97, [%rd49+1024];
	ld.global.f32 	%f98, [%rd1+84];
	fma.rn.f32 	%f123, %f97, %f98, %f123;
$L__BB2_43:
	setp.gt.u32 	%p31, %r3, 14;
	@%p31 bra 	$L__BB2_45;
	cvt.u64.u32 	%rd50, %r2;
	add.s32 	%r73, %r13, %r23;
	cvt.u64.u32 	%rd51, %r73;
	add.s64 	%rd52, %rd51, %rd50;
	shl.b64 	%rd53, %rd52, 2;
	add.s64 	%rd54, %rd2, %rd53;
	ld.global.f32 	%f99, [%rd54+1024];
	ld.global.f32 	%f100, [%rd1+88];
	fma.rn.f32 	%f123, %f99, %f100, %f123;
$L__BB2_45:
	setp.gt.u32 	%p32, %r3, 14;
	setp.gt.u32 	%p33, %r16, 15;
	or.pred  	%p34, %p33, %p32;
	@%p34 bra 	$L__BB2_47;
	add.s32 	%r74, %r13, %r23;
	add.s32 	%r75, %r74, %r11;
	mul.wide.u32 	%rd55, %r75, 4;
	add.s64 	%rd56, %rd2, %rd55;
	ld.global.f32 	%f101, [%rd56+1024];
	ld.global.f32 	%f102, [%rd1+92];
	fma.rn.f32 	%f123, %f101, %f102, %f123;
$L__BB2_47:
	setp.gt.u32 	%p35, %r3, 14;
	setp.gt.u32 	%p36, %r20, 15;
	or.pred  	%p37, %p36, %p35;
	@%p37 bra 	$L__BB2_49;
	add.s32 	%r76, %r18, %r23;
	add.s32 	%r77, %r76, %r5;
	mul.wide.u32 	%rd57, %r77, 4;
	add.s64 	%rd58, %rd2, %rd57;
	ld.global.f32 	%f103, [%rd58+1024];
	ld.global.f32 	%f104, [%rd1+96];
	fma.rn.f32 	%f123, %f103, %f104, %f123;
$L__BB2_49:
	setp.gt.u32 	%p38, %r3, 14;
	setp.gt.u32 	%p39, %r21, 15;
	or.pred  	%p40, %p39, %p38;
	@%p40 bra 	$L__BB2_51;
	add.s32 	%r78, %r18, %r23;
	add.s32 	%r79, %r78, %r2;
	mul.wide.u32 	%rd59, %r79, 4;
	add.s64 	%rd60, %rd2, %rd59;
	ld.global.f32 	%f105, [%rd60+1024];
	ld.global.f32 	%f106, [%rd1+100];
	fma.rn.f32 	%f123, %f105, %f106, %f123;
$L__BB2_51:
	setp.gt.u32 	%p41, %r3, 14;
	setp.gt.u32 	%p42, %r22, 15;
	or.pred  	%p43, %p42, %p41;
	@%p43 bra 	$L__BB2_53;
	add.s32 	%r80, %r18, %r23;
	add.s32 	%r81, %r80, %r11;
	mul.wide.u32 	%rd61, %r81, 4;
	add.s64 	%rd62, %rd2, %rd61;
	ld.global.f32 	%f107, [%rd62+1024];
	ld.global.f32 	%f108, [%rd1+104];
	fma.rn.f32 	%f123, %f107, %f108, %f123;
$L__BB2_53:
	cvt.u64.u32 	%rd63, %r25;
	cvt.s64.s32 	%rd64, %r2;
	add.s64 	%rd65, %rd63, %rd64;
	cvta.to.global.u64 	%rd66, %rd3;
	shl.b64 	%rd67, %rd65, 2;
	add.s64 	%rd68, %rd66, %rd67;
	st.global.f32 	[%rd68], %f123;
$L__BB2_54:
	ret;

}
	// .globl	_Z13kernel_3D_optPKfPf
.visible .entry _Z13kernel_3D_optPKfPf(
	.param .u64 .ptr .align 1 _Z13kernel_3D_optPKfPf_param_0,
	.param .u64 .ptr .align 1 _Z13kernel_3D_optPKfPf_param_1
)
{
	.reg .pred 	%p<12>;
	.reg .b32 	%r<68>;
	.reg .b32 	%f<83>;
	.reg .b64 	%rd<12>;
	// demoted variable
	.shared .align 4 .b8 _ZZ13kernel_3D_optPKfPfE12shared_input[4000];
	ld.param.u64 	%rd2, [_Z13kernel_3D_optPKfPf_param_0];
	ld.param.u64 	%rd3, [_Z13kernel_3D_optPKfPf_param_1];
	mov.u32 	%r33, %ctaid.y;
	mov.u32 	%r1, %ntid.y;
	mul.lo.s32 	%r2, %r33, %r1;
	mov.u32 	%r3, %tid.y;
	add.s32 	%r4, %r2, %r3;
	mov.u32 	%r34, %ctaid.x;
	mov.u32 	%r5, %ntid.x;
	mov.u32 	%r6, %tid.x;
	mad.lo.s32 	%r7, %r34, %r5, %r6;
	mov.u32 	%r35, %ctaid.z;
	mov.u32 	%r8, %ntid.z;
	mul.lo.s32 	%r9, %r35, %r8;
	mov.u32 	%r10, %tid.z;
	add.s32 	%r11, %r9, %r10;
	or.b32  	%r36, %r4, %r7;
	or.b32  	%r37, %r36, %r11;
	setp.gt.u32 	%p2, %r37, 15;
	@%p2 bra 	$L__BB3_14;
	add.s32 	%r38, %r8, 2;
	setp.ge.u32 	%p3, %r10, %r38;
	@%p3 bra 	$L__BB3_13;
	sub.s32 	%r12, %r6, %r5;
	shl.b32 	%r39, %r6, 2;
	mov.u32 	%r40, _ZZ13kernel_3D_optPKfPfE12shared_input;
	add.s32 	%r13, %r40, %r39;
	shl.b32 	%r14, %r5, 2;
	add.s32 	%r15, %r7, -273;
	cvta.to.global.u64 	%rd1, %rd2;
	add.s32 	%r16, %r2, -1;
	mov.u32 	%r62, %r10;
$L__BB3_3:
	add.s32 	%r41, %r1, 2;
	setp.ge.u32 	%p4, %r3, %r41;
	@%p4 bra 	$L__BB3_12;
	mad.lo.s32 	%r18, %r62, 400, %r13;
	add.s32 	%r42, %r9, %r62;
	shl.b32 	%r43, %r42, 8;
	add.s32 	%r19, %r7, %r43;
	mov.u32 	%r63, %r3;
$L__BB3_5:
	add.s32 	%r44, %r5, 2;
	setp.ge.u32 	%p5, %r6, %r44;
	@%p5 bra 	$L__BB3_11;
	add.s32 	%r45, %r9, %r62;
	add.s32 	%r46, %r45, -1;
	add.s32 	%r47, %r16, %r63;
	max.u32 	%r48, %r46, %r47;
	setp.lt.u32 	%p1, %r48, 16;
	mad.lo.s32 	%r66, %r63, 40, %r18;
	add.s32 	%r49, %r2, %r63;
	shl.b32 	%r50, %r49, 4;
	add.s32 	%r65, %r19, %r50;
	not.pred 	%p7, %p1;
	mov.u32 	%r64, %r15;
	mov.u32 	%r67, %r12;
$L__BB3_7:
	add.s32 	%r51, %r64, 272;
	setp.gt.u32 	%p6, %r51, 15;
	or.pred  	%p8, %p7, %p6;
	@%p8 bra 	$L__BB3_9;
	add.s32 	%r53, %r65, -273;
	mul.wide.u32 	%rd4, %r53, 4;
	add.s64 	%rd5, %rd1, %rd4;
	ld.global.nc.f32 	%f1, [%rd5];
	st.shared.f32 	[%r66], %f1;
	bra.uni 	$L__BB3_10;
$L__BB3_9:
	mov.b32 	%r52, 0;
	st.shared.u32 	[%r66], %r52;
$L__BB3_10:
	add.s32 	%r67, %r67, %r5;
	add.s32 	%r66, %r66, %r14;
	add.s32 	%r65, %r65, %r5;
	add.s32 	%r64, %r64, %r5;
	setp.lt.u32 	%p9, %r67, 2;
	@%p9 bra 	$L__BB3_7;
$L__BB3_11:
	add.s32 	%r31, %r63, %r1;
	setp.lt.u32 	%p10, %r63, 2;
	mov.u32 	%r63, %r31;
	@%p10 bra 	$L__BB3_5;
$L__BB3_12:
	add.s32 	%r32, %r62, %r8;
	setp.lt.u32 	%p11, %r62, 2;
	mov.u32 	%r62, %r32;
	@%p11 bra 	$L__BB3_3;
$L__BB3_13:
	bar.sync 	0;
	mov.u32 	%r54, _ZZ13kernel_3D_optPKfPfE12shared_input;
	mad.lo.s32 	%r55, %r10, 400, %r54;
	mad.lo.s32 	%r56, %r3, 40, %r55;
	shl.b32 	%r57, %r6, 2;
	add.s32 	%r58, %r56, %r57;
	ld.shared.f32 	%f2, [%r58];
	ld.const.f32 	%f3, [d_filter_3d];
	fma.rn.f32 	%f4, %f2, %f3, 0f00000000;
	ld.shared.f32 	%f5, [%r58+4];
	ld.const.f32 	%f6, [d_filter_3d+4];
	fma.rn.f32 	%f7, %f5, %f6, %f4;
	ld.shared.f32 	%f8, [%r58+8];
	ld.const.f32 	%f9, [d_filter_3d+8];
	fma.rn.f32 	%f10, %f8, %f9, %f7;
	ld.shared.f32 	%f11, [%r58+40];
	ld.const.f32 	%f12, [d_filter_3d+12];
	fma.rn.f32 	%f13, %f11, %f12, %f10;
	ld.shared.f32 	%f14, [%r58+44];
	ld.const.f32 	%f15, [d_filter_3d+16];
	fma.rn.f32 	%f16, %f14, %f15, %f13;
	ld.shared.f32 	%f17, [%r58+48];
	ld.const.f32 	%f18, [d_filter_3d+20];
	fma.rn.f32 	%f19, %f17, %f18, %f16;
	ld.shared.f32 	%f20, [%r58+80];
	ld.const.f32 	%f21, [d_filter_3d+24];
	fma.rn.f32 	%f22, %f20, %f21, %f19;
	ld.shared.f32 	%f23, [%r58+84];
	ld.const.f32 	%f24, [d_filter_3d+28];
	fma.rn.f32 	%f25, %f23, %f24, %f22;
	ld.shared.f32 	%f26, [%r58+88];
	ld.const.f32 	%f27, [d_filter_3d+32];
	fma.rn.f32 	%f28, %f26, %f27, %f25;
	ld.shared.f32 	%f29, [%r58+400];
	ld.const.f32 	%f30, [d_filter_3d+36];
	fma.rn.f32 	%f31, %f29, %f30, %f28;
	ld.shared.f32 	%f32, [%r58+404];
	ld.const.f32 	%f33, [d_filter_3d+40];
	fma.rn.f32 	%f34, %f32, %f33, %f31;
	ld.shared.f32 	%f35, [%r58+408];
	ld.const.f32 	%f36, [d_filter_3d+44];
	fma.rn.f32 	%f37, %f35, %f36, %f34;
	ld.shared.f32 	%f38, [%r58+440];
	ld.const.f32 	%f39, [d_filter_3d+48];
	fma.rn.f32 	%f40, %f38, %f39, %f37;
	ld.shared.f32 	%f41, [%r58+444];
	ld.const.f32 	%f42, [d_filter_3d+52];
	fma.rn.f32 	%f43, %f41, %f42, %f40;
	ld.shared.f32 	%f44, [%r58+448];
	ld.const.f32 	%f45, [d_filter_3d+56];
	fma.rn.f32 	%f46, %f44, %f45, %f43;
	ld.shared.f32 	%f47, [%r58+480];
	ld.const.f32 	%f48, [d_filter_3d+60];
	fma.rn.f32 	%f49, %f47, %f48, %f46;
	ld.shared.f32 	%f50, [%r58+484];
	ld.const.f32 	%f51, [d_filter_3d+64];
	fma.rn.f32 	%f52, %f50, %f51, %f49;
	ld.shared.f32 	%f53, [%r58+488];
	ld.const.f32 	%f54, [d_filter_3d+68];
	fma.rn.f32 	%f55, %f53, %f54, %f52;
	ld.shared.f32 	%f56, [%r58+800];
	ld.const.f32 	%f57, [d_filter_3d+72];
	fma.rn.f32 	%f58, %f56, %f57, %f55;
	ld.shared.f32 	%f59, [%r58+804];
	ld.const.f32 	%f60, [d_filter_3d+76];
	fma.rn.f32 	%f61, %f59, %f60, %f58;
	ld.shared.f32 	%f62, [%r58+808];
	ld.const.f32 	%f63, [d_filter_3d+80];
	fma.rn.f32 	%f64, %f62, %f63, %f61;
	ld.shared.f32 	%f65, [%r58+840];
	ld.const.f32 	%f66, [d_filter_3d+84];
	fma.rn.f32 	%f67, %f65, %f66, %f64;
	ld.shared.f32 	%f68, [%r58+844];
	ld.const.f32 	%f69, [d_filter_3d+88];
	fma.rn.f32 	%f70, %f68, %f69, %f67;
	ld.shared.f32 	%f71, [%r58+848];
	ld.const.f32 	%f72, [d_filter_3d+92];
	fma.rn.f32 	%f73, %f71, %f72, %f70;
	ld.shared.f32 	%f74, [%r58+880];
	ld.const.f32 	%f75, [d_filter_3d+96];
	fma.rn.f32 	%f76, %f74, %f75, %f73;
	ld.shared.f32 	%f77, [%r58+884];
	ld.const.f32 	%f78, [d_filter_3d+100];
	fma.rn.f32 	%f79, %f77, %f78, %f76;
	ld.shared.f32 	%f80, [%r58+888];
	ld.const.f32 	%f81, [d_filter_3d+104];
	fma.rn.f32 	%f82, %f80, %f81, %f79;
	shl.b32 	%r59, %r11, 8;
	shl.b32 	%r60, %r4, 4;
	add.s32 	%r61, %r59, %r60;
	cvt.u64.u32 	%rd6, %r61;
	cvt.s64.s32 	%rd7, %r7;
	add.s64 	%rd8, %rd6, %rd7;
	cvta.to.global.u64 	%rd9, %rd3;
	shl.b64 	%rd10, %rd8, 2;
	add.s64 	%rd11, %rd9, %rd10;
	st.global.f32 	[%rd11], %f82;
$L__BB3_14:
	ret;

}


// ===== COMPILED SASS (sm_100) =====

	.target	sm_100

	.elftype	@"ET_EXEC"


//--------------------- .note.nv.tkinfo           --------------------------
	.section	.note.nv.tkinfo,"",@"SHT_NOTE"
	.sectionflags	@"SHF_NOTE_NV_TKINFO"
	.tkinfo
        /*0018*/ 	.word	0x00000002
        /*0030*/ 	.string	""
        /*0030*/ 	.string	"ptxas"
        /*0030*/ 	.string	"Cuda compilation tools, release 13.0, V13.0.88"
        /*0030*/ 	.string	"Build cuda_13.0.r13.0/compiler.36424714_0"
        /*0030*/ 	.string	"-arch sm_100 -m 64 "



//--------------------- .note.nv.cuinfo           --------------------------
	.section	.note.nv.cuinfo,"",@"SHT_NOTE"
	.sectionflags	@"SHF_NOTE_NV_CUINFO"
        /*0018*/ 	.short	0x0002
        /*001a*/ 	.short	0x0064
        /*001c*/ 	.short	0x0082
	.zero		2


//--------------------- .nv.info                  --------------------------
	.section	.nv.info,"",@"SHT_CUDA_INFO"
	.align	4


	//----- nvinfo : EIATTR_REGCOUNT
	.align		4
        /*0000*/ 	.byte	0x04, 0x2f
        /*0002*/ 	.short	(.L_3 - .L_2)
	.align		4
.L_2:
        /*0004*/ 	.word	index@(_Z15kernel_2D_basicPfS_S_)
        /*0008*/ 	.word	0x0000001c


	//----- nvinfo : EIATTR_FRAME_SIZE
	.align		4
.L_3:
        /*000c*/ 	.byte	0x04, 0x11
        /*000e*/ 	.short	(.L_5 - .L_4)
	.align		4
.L_4:
        /*0010*/ 	.word	index@(_Z15kernel_2D_basicPfS_S_)
        /*0014*/ 	.word	0x00000000


	//----- nvinfo : EIATTR_REGCOUNT
	.align		4
.L_5:
        /*0018*/ 	.byte	0x04, 0x2f
        /*001a*/ 	.short	(.L_7 - .L_6)
	.align		4
.L_6:
        /*001c*/ 	.word	index@(_Z13kernel_2D_optPfS_)
        /*0020*/ 	.word	0x00000027


	//----- nvinfo : EIATTR_FRAME_SIZE
	.align		4
.L_7:
        /*0024*/ 	.byte	0x04, 0x11
        /*0026*/ 	.short	(.L_9 - .L_8)
	.align		4
.L_8:
        /*0028*/ 	.word	index@(_Z13kernel_2D_optPfS_)
        /*002c*/ 	.word	0x00000000


	//----- nvinfo : EIATTR_REGCOUNT
	.align		4
.L_9:
        /*0030*/ 	.byte	0x04, 0x2f
        /*0032*/ 	.short	(.L_11 - .L_10)
	.align		4
.L_10:
        /*0034*/ 	.word	index@(_Z15kernel_3D_basicPfS_S_)
        /*0038*/ 	.word	0x00000020


	//----- nvinfo : EIATTR_FRAME_SIZE
	.align		4
.L_11:
        /*003c*/ 	.byte	0x04, 0x11
        /*003e*/ 	.short	(.L_13 - .L_12)
	.align		4
.L_12:
        /*0040*/ 	.word	index@(_Z15kernel_3D_basicPfS_S_)
        /*0044*/ 	.word	0x00000000


	//----- nvinfo : EIATTR_REGCOUNT
	.align		4
.L_13:
        /*0048*/ 	.byte	0x04, 0x2f
        /*004a*/ 	.short	(.L_15 - .L_14)
	.align		4
.L_14:
        /*004c*/ 	.word	index@(_Z13kernel_3D_optPKfPf)
        /*0050*/ 	.word	0x00000020


	//----- nvinfo : EIATTR_FRAME_SIZE
	.align		4
.L_15:
        /*0054*/ 	.byte	0x04, 0x11
        /*0056*/ 	.short	(.L_17 - .L_16)
	.align		4
.L_16:
        /*0058*/ 	.word	index@(_Z13kernel_3D_optPKfPf)
        /*005c*/ 	.word	0x00000000


	//----- nvinfo : EIATTR_MIN_STACK_SIZE
	.align		4
.L_17:
        /*0060*/ 	.byte	0x04, 0x12
        /*0062*/ 	.short	(.L_19 - .L_18)
	.align		4
.L_18:
        /*0064*/ 	.word	index@(_Z13kernel_3D_optPKfPf)
        /*0068*/ 	.word	0x00000000


	//----- nvinfo : EIATTR_MIN_STACK_SIZE
	.align		4
.L_19:
        /*006c*/ 	.byte	0x04, 0x12
        /*006e*/ 	.short	(.L_21 - .L_20)
	.align		4
.L_20:
        /*0070*/ 	.word	index@(_Z15kernel_3D_basicPfS_S_)
        /*0074*/ 	.word	0x00000000


	//----- nvinfo : EIATTR_MIN_STACK_SIZE
	.align		4
.L_21:
        /*0078*/ 	.byte	0x04, 0x12
        /*007a*/ 	.short	(.L_23 - .L_22)
	.align		4
.L_22:
        /*007c*/ 	.word	index@(_Z13kernel_2D_optPfS_)
        /*0080*/ 	.word	0x00000000


	//----- nvinfo : EIATTR_MIN_STACK_SIZE
	.align		4
.L_23:
        /*0084*/ 	.byte	0x04, 0x12
        /*0086*/ 	.short	(.L_25 - .L_24)
	.align		4
.L_24:
        /*0088*/ 	.word	index@(_Z15kernel_2D_basicPfS_S_)
        /*008c*/ 	.word	0x00000000
.L_25:


//--------------------- .nv.compat                --------------------------
	.section	.nv.compat,"",@"SHT_CUDA_COMPAT_INFO"
	.align	4
        /*0000*/ 	.byte	0x02, 0x09, 0x00, 0x00, 0x02, 0x02, 0x01, 0x00, 0x02, 0x05, 0x05, 0x00, 0x03, 0x07, 0x01, 0x01
        /*0010*/ 	.byte	0x02, 0x03, 0x00, 0x00, 0x02, 0x06, 0x01, 0x00, 0x04, 0x0b, 0x08, 0x00, 0x09, 0x00, 0x00, 0x00
        /*0020*/ 	.byte	0x00, 0x00, 0x00, 0x00


//--------------------- .nv.info._Z13kernel_3D_optPKfPf --------------------------
	.section	.nv.info._Z13kernel_3D_optPKfPf,"",@"SHT_CUDA_INFO"
	.sectionflags	@""
	.align	4


	//----- nvinfo : EIATTR_CUDA_API_VERSION
	.align		4
        /*0000*/ 	.byte	0x04, 0x37
        /*0002*/ 	.short	(.L_27 - .L_26)
.L_26:
        /*0004*/ 	.word	0x00000082


	//----- nvinfo : EIATTR_KPARAM_INFO
	.align		4
.L_27:
        /*0008*/ 	.byte	0x04, 0x17
        /*000a*/ 	.short	(.L_29 - .L_28)
.L_28:
        /*000c*/ 	.word	0x00000000
        /*0010*/ 	.short	0x0001
        /*0012*/ 	.short	0x0008
        /*0014*/ 	.byte	0x00, 0xf5, 0x21, 0x00


	//----- nvinfo : EIATTR_KPARAM_INFO
	.align		4
.L_29:
        /*0018*/ 	.byte	0x04, 0x17
        /*001a*/ 	.short	(.L_31 - .L_30)
.L_30:
        /*001c*/ 	.word	0x00000000
        /*0020*/ 	.short	0x0000
        /*0022*/ 	.short	0x0000
        /*0024*/ 	.byte	0x00, 0xf5, 0x21, 0x00


	//----- nvinfo : EIATTR_SPARSE_MMA_MASK
	.align		4
.L_31:
        /*0028*/ 	.byte	0x03, 0x50
        /*002a*/ 	.short	0x0000


	//----- nvinfo : EIATTR_MAXREG_COUNT
	.align		4
        /*002c*/ 	.byte	0x03, 0x1b
        /*002e*/ 	.short	0x00ff


	//----- nvinfo : EIATTR_NUM_BARRIERS
	.align		4
        /*0030*/ 	.byte	0x02, 0x4c
        /*0032*/ 	.byte	0x01
	.zero		1


	//----- nvinfo : EIATTR_MERCURY_ISA_VERSION
	.align		4
        /*0034*/ 	.byte	0x03, 0x5f
        /*0036*/ 	.short	0x0101


	//----- nvinfo : EIATTR_VRC_CTA_INIT_COUNT
	.align		4
        /*0038*/ 	.byte	0x02, 0x4a
	.zero		1
	.zero		1


	//----- nvinfo : EIATTR_EXIT_INSTR_OFFSETS
	.align		4
        /*003c*/ 	.byte	0x04, 0x1c
        /*003e*/ 	.short	(.L_33 - .L_32)


	//   ....[0]....
.L_32:
        /*0040*/ 	.word	0x00000110


	//   ....[1]....
        /*0044*/ 	.word	0x00000970


	//----- nvinfo : EIATTR_CRS_STACK_SIZE
	.align		4
.L_33:
        /*0048*/ 	.byte	0x04, 0x1e
        /*004a*/ 	.short	(.L_35 - .L_34)
.L_34:
        /*004c*/ 	.word	0x00000000


	//----- nvinfo : EIATTR_CBANK_PARAM_SIZE
	.align		4
.L_35:
        /*0050*/ 	.byte	0x03, 0x19
        /*0052*/ 	.short	0x0010


	//----- nvinfo : EIATTR_PARAM_CBANK
	.align		4
        /*0054*/ 	.byte	0x04, 0x0a
        /*0056*/ 	.short	(.L_37 - .L_36)
	.align		4
.L_36:
        /*0058*/ 	.word	index@(.nv.constant0._Z13kernel_3D_optPKfPf)
        /*005c*/ 	.short	0x0380
        /*005e*/ 	.short	0x0010


	//----- nvinfo : EIATTR_SW_WAR
	.align		4
.L_37:
        /*0060*/ 	.byte	0x04, 0x36
        /*0062*/ 	.short	(.L_39 - .L_38)
.L_38:
        /*0064*/ 	.word	0x00000008
.L_39:


//--------------------- .nv.info._Z15kernel_3D_basicPfS_S_ --------------------------
	.section	.nv.info._Z15kernel_3D_basicPfS_S_,"",@"SHT_CUDA_INFO"
	.sectionflags	@""
	.align	4


	//----- nvinfo : EIATTR_CUDA_API_VERSION
	.align		4
        /*0000*/ 	.byte	0x04, 0x37
        /*0002*/ 	.short	(.L_41 - .L_40)
.L_40:
        /*0004*/ 	.word	0x00000082


	//----- nvinfo : EIATTR_KPARAM_INFO
	.align		4
.L_41:
        /*0008*/ 	.byte	0x04, 0x17
        /*000a*/ 	.short	(.L_43 - .L_42)
.L_42:
        /*000c*/ 	.word	0x00000000
        /*0010*/ 	.short	0x0002
        /*0012*/ 	.short	0x0010
        /*0014*/ 	.byte	0x00, 0xf5, 0x21, 0x00


	//----- nvinfo : EIATTR_KPARAM_INFO
	.align		4
.L_43:
        /*0018*/ 	.byte	0x04, 0x17
        /*001a*/ 	.short	(.L_45 - .L_44)
.L_44:
        /*001c*/ 	.word	0x00000000
        /*0020*/ 	.short	0x0001
        /*0022*/ 	.short	0x0008
        /*0024*/ 	.byte	0x00, 0xf5, 0x21, 0x00


	//----- nvinfo : EIATTR_KPARAM_INFO
	.align		4
.L_45:
        /*0028*/ 	.byte	0x04, 0x17
        /*002a*/ 	.short	(.L_47 - .L_46)
.L_46:
        /*002c*/ 	.word	0x00000000
        /*0030*/ 	.short	0x0000
        /*0032*/ 	.short	0x0000
        /*0034*/ 	.byte	0x00, 0xf5, 0x21, 0x00


	//----- nvinfo : EIATTR_SPARSE_MMA_MASK
	.align		4
.L_47:
        /*0038*/ 	.byte	0x03, 0x50
        /*003a*/ 	.short	0x0000


	//----- nvinfo : EIATTR_MAXREG_COUNT
	.align		4
        /*003c*/ 	.byte	0x03, 0x1b
        /*003e*/ 	.short	0x00ff


	//----- nvinfo : EIATTR_MERCURY_ISA_VERSION
	.align		4
        /*0040*/ 	.byte	0x03, 0x5f
        /*0042*/ 	.short	0x0101


	//----- nvinfo : EIATTR_VRC_CTA_INIT_COUNT
	.align		4
        /*0044*/ 	.byte	0x02, 0x4a
	.zero		1
	.zero		1


	//----- nvinfo : EIATTR_EXIT_INSTR_OFFSETS
	.align		4
        /*0048*/ 	.byte	0x04, 0x1c
        /*004a*/ 	.short	(.L_49 - .L_48)


	//   ....[0]....
.L_48:
        /*004c*/ 	.word	0x000000f0


	//   ....[1]....
        /*0050*/ 	.word	0x00000d90


	//----- nvinfo : EIATTR_CBANK_PARAM_SIZE
	.align		4
.L_49:
        /*0054*/ 	.byte	0x03, 0x19
        /*0056*/ 	.short	0x0018


	//----- nvinfo : EIATTR_PARAM_CBANK
	.align		4
        /*0058*/ 	.byte	0x04, 0x0a
        /*005a*/ 	.short	(.L_51 - .L_50)
	.align		4
.L_50:
        /*005c*/ 	.word	index@(.nv.constant0._Z15kernel_3D_basicPfS_S_)
        /*0060*/ 	.short	0x0380
        /*0062*/ 	.short	0x0018


	//----- nvinfo : EIATTR_SW_WAR
	.align		4
.L_51:
        /*0064*/ 	.byte	0x04, 0x36
        /*0066*/ 	.short	(.L_53 - .L_52)
.L_52:
        /*0068*/ 	.word	0x00000008
.L_53:


//--------------------- .nv.info._Z13kernel_2D_optPfS_ --------------------------
	.section	.nv.info._Z13kernel_2D_optPfS_,"",@"SHT_CUDA_INFO"
	.sectionflags	@""
	.align	4


	//----- nvinfo : EIATTR_CUDA_API_VERSION
	.align		4
        /*0000*/ 	.byte	0x04, 0x37
        /*0002*/ 	.short	(.L_55 - .L_54)
.L_54:
        /*0004*/ 	.word	0x00000082


	//----- nvinfo : EIATTR_KPARAM_INFO
	.align		4
.L_55:
        /*0008*/ 	.byte	0x04, 0x17
        /*000a*/ 	.short	(.L_57 - .L_56)
.L_56:
        /*000c*/ 	.word	0x00000000
        /*0010*/ 	.short	0x0001
        /*0012*/ 	.short	0x0008
        /*0014*/ 	.byte	0x00, 0xf5, 0x21, 0x00


	//----- nvinfo : EIATTR_KPARAM_INFO
	.align		4
.L_57:
        /*0018*/ 	.byte	0x04, 0x17
        /*001a*/ 	.short	(.L_59 - .L_58)
.L_58:
        /*001c*/ 	.word	0x00000000
        /*0020*/ 	.short	0x0000
        /*0022*/ 	.short	0x0000
        /*0024*/ 	.byte	0x00, 0xf5, 0x21, 0x00


	//----- nvinfo : EIATTR_SPARSE_MMA_MASK
	.align		4
.L_59:
        /*0028*/ 	.byte	0x03, 0x50
        /*002a*/ 	.short	0x0000


	//----- nvinfo : EIATTR_MAXREG_COUNT
	.align		4
        /*002c*/ 	.byte	0x03, 0x1b
        /*002e*/ 	.short	0x00ff


	//----- nvinfo : EIATTR_NUM_BARRIERS
	.align		4
        /*0030*/ 	.byte	0x02, 0x4c
        /*0032*/ 	.byte	0x01
	.zero		1


	//----- nvinfo : EIATTR_MERCURY_ISA_VERSION
	.align		4
        /*0034*/ 	.byte	0x03, 0x5f
        /*0036*/ 	.short	0x0101


	//----- nvinfo : EIATTR_VRC_CTA_INIT_COUNT
	.align		4
        /*0038*/ 	.byte	0x02, 0x4a
	.zero		1
	.zero		1


	//----- nvinfo : EIATTR_EXIT_INSTR_OFFSETS
	.align		4
        /*003c*/ 	.byte	0x04, 0x1c
        /*003e*/ 	.short	(.L_61 - .L_60)


	//   ....[0]....
.L_60:
        /*0040*/ 	.word	0x000000d0


	//   ....[1]....
        /*0044*/ 	.word	0x00000d40


	//----- nvinfo : EIATTR_CRS_STACK_SIZE
	.align		4
.L_61:
        /*0048*/ 	.byte	0x04, 0x1e
        /*004a*/ 	.short	(.L_63 - .L_62)
.L_62:
        /*004c*/ 	.word	0x00000000


	//----- nvinfo : EIATTR_CBANK_PARAM_SIZE
	.align		4
.L_63:
        /*0050*/ 	.byte	0x03, 0x19
        /*0052*/ 	.short	0x0010


	//----- nvinfo : EIATTR_PARAM_CBANK
	.align		4
        /*0054*/ 	.byte	0x04, 0x0a
        /*0056*/ 	.short	(.L_65 - .L_64)
	.align		4
.L_64:
        /*0058*/ 	.word	index@(.nv.constant0._Z13kernel_2D_optPfS_)
        /*005c*/ 	.short	0x0380
        /*005e*/ 	.short	0x0010


	//----- nvinfo : EIATTR_SW_WAR
	.align		4
.L_65:
        /*0060*/ 	.byte	0x04, 0x36
        /*0062*/ 	.short	(.L_67 - .L_66)
.L_66:
        /*0064*/ 	.word	0x00000008
.L_67:


//--------------------- .nv.info._Z15kernel_2D_basicPfS_S_ --------------------------
	.section	.nv.info._Z15kernel_2D_basicPfS_S_,"",@"SHT_CUDA_INFO"
	.sectionflags	@""
	.align	4


	//----- nvinfo : EIATTR_CUDA_API_VERSION
	.align		4
        /*0000*/ 	.byte	0x04, 0x37
        /*0002*/ 	.short	(.L_69 - .L_68)
.L_68:
        /*0004*/ 	.word	0x00000082


	//----- nvinfo : EIATTR_KPARAM_INFO
	.align		4
.L_69:
        /*0008*/ 	.byte	0x04, 0x17
        /*000a*/ 	.short	(.L_71 - .L_70)
.L_70:
        /*000c*/ 	.word	0x00000000
        /*0010*/ 	.short	0x0002
        /*0012*/ 	.short	0x0010
        /*0014*/ 	.byte	0x00, 0xf5, 0x21, 0x00


	//----- nvinfo : EIATTR_KPARAM_INFO
	.align		4
.L_71:
        /*0018*/ 	.byte	0x04, 0x17
        /*001a*/ 	.short	(.L_73 - .L_72)
.L_72:
        /*001c*/ 	.word	0x00000000
        /*0020*/ 	.short	0x0001
        /*0022*/ 	.short	0x0008
        /*0024*/ 	.byte	0x00, 0xf5, 0x21, 0x00


	//----- nvinfo : EIATTR_KPARAM_INFO
	.align		4
.L_73:
        /*0028*/ 	.byte	0x04, 0x17
        /*002a*/ 	.short	(.L_75 - .L_74)
.L_74:
        /*002c*/ 	.word	0x00000000
        /*0030*/ 	.short	0x0000
        /*0032*/ 	.short	0x0000
        /*0034*/ 	.byte	0x00, 0xf5, 0x21, 0x00


	//----- nvinfo : EIATTR_SPARSE_MMA_MASK
	.align		4
.L_75:
        /*0038*/ 	.byte	0x03, 0x50
        /*003a*/ 	.short	0x0000


	//----- nvinfo : EIATTR_MAXREG_COUNT
	.align		4
        /*003c*/ 	.byte	0x03, 0x1b
        /*003e*/ 	.short	0x00ff


	//----- nvinfo : EIATTR_MERCURY_ISA_VERSION
	.align		4
        /*0040*/ 	.byte	0x03, 0x5f
        /*0042*/ 	.short	0x0101


	//----- nvinfo : EIATTR_VRC_CTA_INIT_COUNT
	.align		4
        /*0044*/ 	.byte	0x02, 0x4a
	.zero		1
	.zero		1


	//----- nvinfo : EIATTR_EXIT_INSTR_OFFSETS
	.align		4
        /*0048*/ 	.byte	0x04, 0x1c
        /*004a*/ 	.short	(.L_77 - .L_76)


	//   ....[0]....
.L_76:
        /*004c*/ 	.word	0x000000b0


	//   ....[1]....
        /*0050*/ 	.word	0x00000480


	//----- nvinfo : EIATTR_CBANK_PARAM_SIZE
	.align		4
.L_77:
        /*0054*/ 	.byte	0x03, 0x19
        /*0056*/ 	.short	0x0018


	//----- nvinfo : EIATTR_PARAM_CBANK
	.align		4
        /*0058*/ 	.byte	0x04, 0x0a
        /*005a*/ 	.short	(.L_79 - .L_78)
	.align		4
.L_78:
        /*005c*/ 	.word	index@(.nv.constant0._Z15kernel_2D_basicPfS_S_)
        /*0060*/ 	.short	0x0380
        /*0062*/ 	.short	0x0018


	//----- nvinfo : EIATTR_SW_WAR
	.align		4
.L_79:
        /*0064*/ 	.byte	0x04, 0x36
        /*0066*/ 	.short	(.L_81 - .L_80)
.L_80:
        /*0068*/ 	.word	0x00000008
.L_81:


//--------------------- .nv.callgraph             --------------------------
	.section	.nv.callgraph,"",@"SHT_CUDA_CALLGRAPH"
	.align	4
	.sectionentsize	8
	.align		4
        /*0000*/ 	.word	0x00000000
	.align		4
        /*0004*/ 	.word	0xffffffff
	.align		4
        /*0008*/ 	.word	0x00000000
	.align		4
        /*000c*/ 	.word	0xfffffffe
	.align		4
        /*0010*/ 	.word	0x00000000
	.align		4
        /*0014*/ 	.word	0xfffffffd
	.align		4
        /*0018*/ 	.word	0x00000000
	.align		4
        /*001c*/ 	.word	0xfffffffc


//--------------------- .nv.constant3             --------------------------
	.section	.nv.constant3,"a",@progbits
	.align	4
.nv.constant3:
	.type		d_filter,@object
	.size		d_filter,(d_filter_3d - d_filter)
d_filter:
	.zero		36
	.type		d_filter_3d,@object
	.size		d_filter_3d,(.L_1 - d_filter_3d)
d_filter_3d:
	.zero		108
.L_1:


//--------------------- .text._Z13kernel_3D_optPKfPf --------------------------
	.section	.text._Z13kernel_3D_optPKfPf,"ax",@progbits
	.align	128
        .global         _Z13kernel_3D_optPKfPf
        .type           _Z13kernel_3D_optPKfPf,@function
        .size           _Z13kernel_3D_optPKfPf,(.L_x_23 - _Z13kernel_3D_optPKfPf)
        .other          _Z13kernel_3D_optPKfPf,@"STO_CUDA_ENTRY STV_DEFAULT"
_Z13kernel_3D_optPKfPf:
.text._Z13kernel_3D_optPKfPf:
[----:B------:R-:W-:Y:S01]  /*0000*/  LDC R1, c[0x0][0x37c] ;  /* 0x0000df00ff017b82 */ /* 0x000fe20000000800 */
[----:B------:R-:W0:Y:S07]  /*0010*/  S2R R7, SR_TID.X ;  /* 0x0000000000077919 */ /* 0x000e2e0000002100 */
[----:B------:R-:W1:Y:S01]  /*0020*/  LDC R9, c[0x0][0x364] ;  /* 0x0000d900ff097b82 */ /* 0x000e620000000800 */
[----:B------:R-:W2:Y:S01]  /*0030*/  S2R R0, SR_TID.Y ;  /* 0x0000000000007919 */ /* 0x000ea20000002200 */
[----:B------:R-:W3:Y:S06]  /*0040*/  S2R R8, SR_TID.Z ;  /* 0x0000000000087919 */ /* 0x000eec0000002300 */
[----:B------:R-:W0:Y:S08]  /*0050*/  LDC R10, c[0x0][0x360] ;  /* 0x0000d800ff0a7b82 */ /* 0x000e300000000800 */
[----:B------:R-:W1:Y:S08]  /*0060*/  S2UR UR4, SR_CTAID.Y ;  /* 0x00000000000479c3 */ /* 0x000e700000002600 */
[----:B------:R-:W4:Y:S08]  /*0070*/  S2UR UR6, SR_CTAID.Z ;  /* 0x00000000000679c3 */ /* 0x000f300000002700 */
[----:B------:R-:W4:Y:S08]  /*0080*/  LDC R11, c[0x0][0x368] ;  /* 0x0000da00ff0b7b82 */ /* 0x000f300000000800 */
[----:B------:R-:W0:Y:S01]  /*0090*/  S2UR UR5, SR_CTAID.X ;  /* 0x00000000000579c3 */ /* 0x000e220000002500 */
[----:B-1----:R-:W-:-:S05]  /*00a0*/  IMAD R13, R9, UR4, RZ ;  /* 0x00000004090d7c24 */ /* 0x002fca000f8e02ff */
[----:B--2---:R-:W-:Y:S01]  /*00b0*/  IADD3 R6, PT, PT, R13, R0, RZ ;  /* 0x000000000d067210 */ /* 0x004fe20007ffe0ff */
[----:B----4-:R-:W-:-:S05]  /*00c0*/  IMAD R15, R11, UR6, RZ ;  /* 0x000000060b0f7c24 */ /* 0x010fca000f8e02ff */
[----:B---3--:R-:W-:Y:S01]  /*00d0*/  IADD3 R5, PT, PT, R15, R8, RZ ;  /* 0x000000080f057210 */ /* 0x008fe20007ffe0ff */
[----:B0-----:R-:W-:-:S05]  /*00e0*/  IMAD R4, R10, UR5, R7 ;  /* 0x000000050a047c24 */ /* 0x001fca000f8e0207 */
[----:B------:R-:W-:-:S04]  /*00f0*/  LOP3.LUT R2, R5, R6, R4, 0xfe, !PT ;  /* 0x0000000605027212 */ /* 0x000fc800078efe04 */
[----:B------:R-:W-:-:S13]  /*0100*/  ISETP.GT.U32.AND P0, PT, R2, 0xf, PT ;  /* 0x0000000f0200780c */ /* 0x000fda0003f04070 */
[----:B------:R-:W-:Y:S05]  /*0110*/  @P0 EXIT ;  /* 0x000000000000094d */ /* 0x000fea0003800000 */
[----:B------:R-:W-:Y:S01]  /*0120*/  IADD3 R3, PT, PT, R11, 0x2, RZ ;  /* 0x000000020b037810 */ /* 0x000fe20007ffe0ff */
[----:B------:R-:W0:Y:S01]  /*0130*/  LDCU.64 UR6, c[0x0][0x358] ;  /* 0x00006b00ff0677ac */ /* 0x000e220008000a00 */
[----:B------:R-:W-:Y:S02]  /*0140*/  BSSY.RECONVERGENT B0, `(.L_x_0) ;  /* 0x0000036000007945 */ /* 0x000fe40003800200 */
[----:B------:R-:W-:-:S13]  /*0150*/  ISETP.GE.U32.AND P0, PT, R8, R3, PT ;  /* 0x000000030800720c */ /* 0x000fda0003f06070 */
[----:B------:R-:W-:Y:S05]  /*0160*/  @P0 BRA `(.L_x_1) ;  /* 0x0000000000cc0947 */ /* 0x000fea0003800000 */
[----:B------:R-:W1:Y:S01]  /*0170*/  S2UR UR5, SR_CgaCtaId ;  /* 0x00000000000579c3 */ /* 0x000e620000008800 */
[----:B------:R-:W-:Y:S01]  /*0180*/  UMOV UR4, 0x400 ;  /* 0x0000040000047882 */ /* 0x000fe20000000000 */
[----:B------:R-:W-:Y:S01]  /*0190*/  IADD3 R12, PT, PT, -R10, R7, RZ ;  /* 0x000000070a0c7210 */ /* 0x000fe20007ffe1ff */
[----:B------:R-:W-:Y:S01]  /*01a0*/  VIADD R14, R4, 0xfffffeef ;  /* 0xfffffeef040e7836 */ /* 0x000fe20000000000 */
[----:B------:R-:W-:Y:S02]  /*01b0*/  IADD3 R16, PT, PT, R13, -0x1, RZ ;  /* 0xffffffff0d107810 */ /* 0x000fe40007ffe0ff */
[----:B------:R-:W-:Y:S01]  /*01c0*/  MOV R18, R8 ;  /* 0x0000000800127202 */ /* 0x000fe20000000f00 */
[----:B-1----:R-:W-:-:S06]  /*01d0*/  ULEA UR4, UR5, UR4, 0x18 ;  /* 0x0000000405047291 */ /* 0x002fcc000f8ec0ff */
[----:B------:R-:W-:-:S07]  /*01e0*/  LEA R17, R7, UR4, 0x2 ;  /* 0x0000000407117c11 */ /* 0x000fce000f8e10ff */
.L_x_8:
[----:B------:R-:W-:Y:S01]  /*01f0*/  IADD3 R3, PT, PT, R9, 0x2, RZ ;  /* 0x0000000209037810 */ /* 0x000fe20007ffe0ff */
[----:B------:R-:W-:Y:S03]  /*0200*/  BSSY.RECONVERGENT B1, `(.L_x_2) ;  /* 0x0000026000017945 */ /* 0x000fe60003800200 */
[----:B------:R-:W-:-:S13]  /*0210*/  ISETP.GE.U32.AND P0, PT, R0, R3, PT ;  /* 0x000000030000720c */ /* 0x000fda0003f06070 */
[----:B------:R-:W-:Y:S05]  /*0220*/  @P0 BRA `(.L_x_3) ;  /* 0x00000000008c0947 */ /* 0x000fea0003800000 */
[----:B------:R-:W-:Y:S01]  /*0230*/  IMAD.IADD R3, R15, 0x1, R18 ;  /* 0x000000010f037824 */ /* 0x000fe200078e0212 */
[----:B------:R-:W-:Y:S01]  /*0240*/  MOV R2, R0 ;  /* 0x0000000000027202 */ /* 0x000fe20000000f00 */
[----:B------:R-:W-:-:S03]  /*0250*/  IMAD R19, R18, 0x190, R17 ;  /* 0x0000019012137824 */ /* 0x000fc600078e0211 */
[----:B------:R-:W-:-:S07]  /*0260*/  LEA R20, R3, R4, 0x8 ;  /* 0x0000000403147211 */ /* 0x000fce00078e40ff */
.L_x_7:
[----:B------:R-:W-:Y:S01]  /*0270*/  IADD3 R22, PT, PT, R10, 0x2, RZ ;  /* 0x000000020a167810 */ /* 0x000fe20007ffe0ff */
[----:B------:R-:W-:Y:S01]  /*0280*/  BSSY.RECONVERGENT B2, `(.L_x_4) ;  /* 0x000001b000027945 */ /* 0x000fe20003800200 */
[----:B------:R-:W-:Y:S02]  /*0290*/  ISETP.GE.U32.AND P1, PT, R2, 0x2, PT ;  /* 0x000000020200780c */ /* 0x000fe40003f26070 */
[----:B------:R-:W-:Y:S01]  /*02a0*/  ISETP.GE.U32.AND P0, PT, R7, R22, PT ;  /* 0x000000160700720c */ /* 0x000fe20003f06070 */
[----:B------:R-:W-:-:S12]  /*02b0*/  IMAD.IADD R22, R9, 0x1, R2 ;  /* 0x0000000109167824 */ /* 0x000fd800078e0202 */
[----:B------:R-:W-:Y:S05]  /*02c0*/  @P0 BRA `(.L_x_5) ;  /* 0x0000000000580947 */ /* 0x000fea0003800000 */
[----:B------:R-:W-:Y:S01]  /*02d0*/  IADD3 R23, PT, PT, R15, -0x1, R18 ;  /* 0xffffffff0f177810 */ /* 0x000fe20007ffe012 */
[----:B------:R-:W-:Y:S01]  /*02e0*/  IMAD R21, R2, 0x28, R19 ;  /* 0x0000002802157824 */ /* 0x000fe200078e0213 */
[-C--:B------:R-:W-:Y:S02]  /*02f0*/  IADD3 R29, PT, PT, R13, R2.reuse, RZ ;  /* 0x000000020d1d7210 */ /* 0x080fe40007ffe0ff */
[----:B------:R-:W-:Y:S02]  /*0300*/  VIADDMNMX.U32 R23, R16, R2, R23, !PT ;  /* 0x0000000210177246 */ /* 0x000fe40007800017 */
[----:B------:R-:W-:Y:S02]  /*0310*/  MOV R25, R14 ;  /* 0x0000000e00197202 */ /* 0x000fe40000000f00 */
[----:B------:R-:W-:Y:S02]  /*0320*/  MOV R27, R12 ;  /* 0x0000000c001b7202 */ /* 0x000fe40000000f00 */
[----:B------:R-:W-:-:S07]  /*0330*/  LEA R29, R29, R20, 0x4 ;  /* 0x000000141d1d7211 */ /* 0x000fce00078e20ff */
.L_x_6:
[----:B------:R-:W-:-:S05]  /*0340*/  VIADD R2, R25, 0x110 ;  /* 0x0000011019027836 */ /* 0x000fca0000000000 */
[----:B------:R-:W-:-:S04]  /*0350*/  ISETP.GT.U32.AND P0, PT, R2, 0xf, PT ;  /* 0x0000000f0200780c */ /* 0x000fc80003f04070 */
[----:B------:R-:W-:-:S13]  /*0360*/  ISETP.GE.U32.OR P0, PT, R23, 0x10, P0 ;  /* 0x000000101700780c */ /* 0x000fda0000706470 */
[----:B------:R-:W1:Y:S01]  /*0370*/  @!P0 LDC.64 R2, c[0x0][0x380] ;  /* 0x0000e000ff028b82 */ /* 0x000e620000000a00 */
[----:B------:R-:W-:-:S05]  /*0380*/  @!P0 IADD3 R24, PT, PT, R29, -0x111, RZ ;  /* 0xfffffeef1d188810 */ /* 0x000fca0007ffe0ff */
[----:B-1----:R-:W-:-:S06]  /*0390*/  @!P0 IMAD.WIDE.U32 R2, R24, 0x4, R2 ;  /* 0x0000000418028825 */ /* 0x002fcc00078e0002 */
[----:B0-----:R-:W2:Y:S01]  /*03a0*/  @!P0 LDG.E.CONSTANT R2, desc[UR6][R2.64] ;  /* 0x0000000602028981 */ /* 0x001ea2000c1e9900 */
[C---:B------:R-:W-:Y:S02]  /*03b0*/  IADD3 R27, PT, PT, R10.reuse, R27, RZ ;  /* 0x0000001b0a1b7210 */ /* 0x040fe40007ffe0ff */
[C---:B------:R-:W-:Y:S02]  /*03c0*/  IADD3 R25, PT, PT, R10.reuse, R25, RZ ;  /* 0x000000190a197210 */ /* 0x040fe40007ffe0ff */
[C---:B------:R-:W-:Y:S01]  /*03d0*/  IADD3 R29, PT, PT, R10.reuse, R29, RZ ;  /* 0x0000001d0a1d7210 */ /* 0x040fe20007ffe0ff */
[----:B--2---:R-:W-:Y:S04]  /*03e0*/  @!P0 STS [R21], R2 ;  /* 0x0000000215008388 */ /* 0x004fe80000000800 */
[----:B------:R0:W-:Y:S01]  /*03f0*/  @P0 STS [R21], RZ ;  /* 0x000000ff15000388 */ /* 0x0001e20000000800 */
[----:B------:R-:W-:Y:S01]  /*0400*/  ISETP.GE.U32.AND P0, PT, R27, 0x2, PT ;  /* 0x000000021b00780c */ /* 0x000fe20003f06070 */
[----:B0-----:R-:W-:-:S12]  /*0410*/  IMAD R21, R10, 0x4, R21 ;  /* 0x000000040a157824 */ /* 0x001fd800078e0215 */
[----:B------:R-:W-:Y:S05]  /*0420*/  @!P0 BRA `(.L_x_6) ;  /* 0xfffffffc00c48947 */ /* 0x000fea000383ffff */
.L_x_5:
[----:B0-----:R-:W-:Y:S05]  /*0430*/  BSYNC.RECONVERGENT B2 ;  /* 0x0000000000027941 */ /* 0x001fea0003800200 */
.L_x_4:
[----:B------:R-:W-:Y:S01]  /*0440*/  MOV R2, R22 ;  /* 0x0000001600027202 */ /* 0x000fe20000000f00 */
[----:B------:R-:W-:Y:S06]  /*0450*/  @!P1 BRA `(.L_x_7) ;  /* 0xfffffffc00849947 */ /* 0x000fec000383ffff */
.L_x_3:
[----:B0-----:R-:W-:Y:S05]  /*0460*/  BSYNC.RECONVERGENT B1 ;  /* 0x0000000000017941 */ /* 0x001fea0003800200 */
.L_x_2:
[----:B------:R-:W-:Y:S02]  /*0470*/  ISETP.GE.U32.AND P0, PT, R18, 0x2, PT ;  /* 0x000000021200780c */ /* 0x000fe40003f06070 */
[----:B------:R-:W-:-:S11]  /*0480*/  IADD3 R18, PT, PT, R11, R18, RZ ;  /* 0x000000120b127210 */ /* 0x000fd60007ffe0ff */
[----:B------:R-:W-:Y:S05]  /*0490*/  @!P0 BRA `(.L_x_8) ;  /* 0xfffffffc00548947 */ /* 0x000fea000383ffff */
.L_x_1:
[----:B0-----:R-:W-:Y:S05]  /*04a0*/  BSYNC.RECONVERGENT B0 ;  /* 0x0000000000007941 */ /* 0x001fea0003800200 */
.L_x_0:
[----:B------:R-:W0:Y:S01]  /*04b0*/  S2R R3, SR_CgaCtaId ;  /* 0x0000000000037919 */ /* 0x000e220000008800 */
[----:B------:R-:W-:Y:S01]  /*04c0*/  MOV R2, 0x400 ;  /* 0x0000040000027802 */ /* 0x000fe20000000f00 */
[----:B------:R-:W1:Y:S01]  /*04d0*/  LDCU UR4, c[0x3][0x24] ;  /* 0x00c00480ff0477ac */ /* 0x000e620008000800 */
[----:B------:R-:W-:Y:S01]  /*04e0*/  LEA R5, R5, R6, 0x4 ;  /* 0x0000000605057211 */ /* 0x000fe200078e20ff */
[----:B------:R-:W2:Y:S01]  /*04f0*/  LDCU.64 UR8, c[0x3][0x28] ;  /* 0x00c00500ff0877ac */ /* 0x000ea20008000a00 */
[----:B------:R-:W-:Y:S02]  /*0500*/  BAR.SYNC.DEFER_BLOCKING 0x0 ;  /* 0x0000000000007b1d */ /* 0x000fe40000010000 */
[----:B------:R-:W-:-:S04]  /*0510*/  LEA R5, P0, R5, R4, 0x4 ;  /* 0x0000000405057211 */ /* 0x000fc800078020ff */
[----:B------:R-:W-:Y:S01]  /*0520*/  LEA.HI.X.SX32 R4, R4, RZ, 0x1, P0 ;  /* 0x000000ff04047211 */ /* 0x000fe200000f0eff */
[----:B------:R-:W3:Y:S01]  /*0530*/  LDCU.128 UR12, c[0x3][0x30] ;  /* 0x00c00600ff0c77ac */ /* 0x000ee20008000c00 */
[----:B0-----:R-:W-:-:S05]  /*0540*/  LEA R3, R3, R2, 0x18 ;  /* 0x0000000203037211 */ /* 0x001fca00078ec0ff */
[----:B------:R-:W-:-:S04]  /*0550*/  IMAD R3, R8, 0x190, R3 ;  /* 0x0000019008037824 */ /* 0x000fc800078e0203 */
[----:B------:R-:W-:-:S05]  /*0560*/  IMAD R0, R0, 0x28, R3 ;  /* 0x0000002800007824 */ /* 0x000fca00078e0203 */
[----:B------:R-:W-:-:S05]  /*0570*/  LEA R7, R7, R0, 0x2 ;  /* 0x0000000007077211 */ /* 0x000fca00078e10ff */
[----:B------:R-:W1:Y:S04]  /*0580*/  LDS R0, [R7] ;  /* 0x0000000007007984 */ /* 0x000e680000000800 */
[----:B------:R-:W2:Y:S04]  /*0590*/  LDS R10, [R7+0x4] ;  /* 0x00000400070a7984 */ /* 0x000ea80000000800 */
[----:B------:R-:W0:Y:S04]  /*05a0*/  LDS R9, [R7+0x8] ;  /* 0x0000080007097984 */ /* 0x000e280000000800 */
[----:B------:R-:W3:Y:S04]  /*05b0*/  LDS R11, [R7+0x28] ;  /* 0x00002800070b7984 */ /* 0x000ee80000000800 */
[----:B------:R-:W4:Y:S04]  /*05c0*/  LDS R12, [R7+0x2c] ;  /* 0x00002c00070c7984 */ /* 0x000f280000000800 */
[----:B------:R-:W5:Y:S04]  /*05d0*/  LDS R13, [R7+0x30] ;  /* 0x00003000070d7984 */ /* 0x000f680000000800 */
[----:B------:R-:W5:Y:S04]  /*05e0*/  LDS R15, [R7+0x50] ;  /* 0x00005000070f7984 */ /* 0x000f680000000800 */
[----:B------:R-:W5:Y:S04]  /*05f0*/  LDS R14, [R7+0x54] ;  /* 0x00005400070e7984 */ /* 0x000f680000000800 */
[----:B------:R-:W5:Y:S04]  /*0600*/  LDS R8, [R7+0x58] ;  /* 0x0000580007087984 */ /* 0x000f680000000800 */
[----:B------:R-:W5:Y:S01]  /*0610*/  LDS R2, [R7+0x190] ;  /* 0x0001900007027984 */ /* 0x000f620000000800 */
[----:B-1----:R-:W-:-:S03]  /*0620*/  FFMA R3, R0, UR4, RZ ;  /* 0x0000000400037c23 */ /* 0x002fc600080000ff */
[----:B------:R-:W-:Y:S01]  /*0630*/  LDS R17, [R7+0x34c] ;  /* 0x00034c0007117984 */ /* 0x000fe20000000800 */
[----:B------:R-:W1:Y:S01]  /*0640*/  LDCU.64 UR4, c[0x0][0x388] ;  /* 0x00007100ff0477ac */ /* 0x000e620008000a00 */
[----:B--2---:R-:W-:Y:S02]  /*0650*/  FFMA R10, R10, UR8, R3 ;  /* 0x000000080a0a7c23 */ /* 0x004fe40008000003 */
[----:B------:R-:W2:Y:S02]  /*0660*/  LDS R0, [R7+0x194] ;  /* 0x0001940007007984 */ /* 0x000ea40000000800 */
[----:B0-----:R-:W-:Y:S02]  /*0670*/  FFMA R10, R9, UR9, R10 ;  /* 0x00000009090a7c23 */ /* 0x001fe4000800000a */
[----:B------:R-:W0:Y:S01]  /*0680*/  LDS R3, [R7+0x198] ;  /* 0x0001980007037984 */ /* 0x000e220000000800 */
[----:B------:R-:W1:Y:S01]  /*0690*/  LDCU.128 UR8, c[0x3][0x40] ;  /* 0x00c00800ff0877ac */ /* 0x000e620008000c00 */
[----:B---3--:R-:W-:-:S02]  /*06a0*/  FFMA R11, R11, UR12, R10 ;  /* 0x0000000c0b0b7c23 */ /* 0x008fc4000800000a */
[----:B------:R-:W3:Y:S02]  /*06b0*/  LDS R9, [R7+0x1b8] ;  /* 0x0001b80007097984 */ /* 0x000ee40000000800 */
[----:B----4-:R-:W-:Y:S02]  /*06c0*/  FFMA R12, R12, UR13, R11 ;  /* 0x0000000d0c0c7c23 */ /* 0x010fe4000800000b */
[----:B------:R-:W4:Y:S02]  /*06d0*/  LDS R10, [R7+0x1bc] ;  /* 0x0001bc00070a7984 */ /* 0x000f240000000800 */
[----:B-----5:R-:W-:Y:S02]  /*06e0*/  FFMA R12, R13, UR14, R12 ;  /* 0x0000000e0d0c7c23 */ /* 0x020fe4000800000c */
[----:B------:R-:W5:Y:S02]  /*06f0*/  LDS R11, [R7+0x1c0] ;  /* 0x0001c000070b7984 */ /* 0x000f640000000800 */
[----:B------:R-:W-:-:S02]  /*0700*/  FFMA R15, R15, UR15, R12 ;  /* 0x0000000f0f0f7c23 */ /* 0x000fc4000800000c */
[----:B------:R-:W5:Y:S01]  /*0710*/  LDS R13, [R7+0x1e0] ;  /* 0x0001e000070d7984 */ /* 0x000f620000000800 */
[----:B------:R-:W0:Y:S01]  /*0720*/  LDCU.128 UR12, c[0x3][0x50] ;  /* 0x00c00a00ff0c77ac */ /* 0x000e220008000c00 */
[----:B-1----:R-:W-:Y:S02]  /*0730*/  FFMA R15, R14, UR8, R15 ;  /* 0x000000080e0f7c23 */ /* 0x002fe4000800000f */
[----:B------:R-:W1:Y:S02]  /*0740*/  LDS R12, [R7+0x1e4] ;  /* 0x0001e400070c7984 */ /* 0x000e640000000800 */
[----:B------:R-:W-:Y:S02]  /*0750*/  FFMA R15, R8, UR9, R15 ;  /* 0x00000009080f7c23 */ /* 0x000fe4000800000f */
[----:B------:R-:W1:Y:S02]  /*0760*/  LDS R14, [R7+0x1e8] ;  /* 0x0001e800070e7984 */ /* 0x000e640000000800 */
[----:B------:R-:W-:-:S02]  /*0770*/  FFMA R15, R2, UR10, R15 ;  /* 0x0000000a020f7c23 */ /* 0x000fc4000800000f */
[----:B------:R-:W1:Y:S04]  /*0780*/  LDS R8, [R7+0x320] ;  /* 0x0003200007087984 */ /* 0x000e680000000800 */
[----:B------:R-:W1:Y:S01]  /*0790*/  LDS R2, [R7+0x324] ;  /* 0x0003240007027984 */ /* 0x000e620000000800 */
[----:B--2---:R-:W-:Y:S01]  /*07a0*/  FFMA R16, R0, UR11, R15 ;  /* 0x0000000b00107c23 */ /* 0x004fe2000800000f */
[----:B------:R-:W2:Y:S02]  /*07b0*/  LDCU.128 UR8, c[0x3][0x60] ;  /* 0x00c00c00ff0877ac */ /* 0x000ea40008000c00 */
[----:B------:R-:W1:Y:S01]  /*07c0*/  LDS R0, [R7+0x328] ;  /* 0x0003280007007984 */ /* 0x000e620000000800 */
[----:B0-----:R-:W-:-:S03]  /*07d0*/  FFMA R16, R3, UR12, R16 ;  /* 0x0000000c03107c23 */ /* 0x001fc60008000010 */
[----:B------:R-:W0:Y:S01]  /*07e0*/  LDS R15, [R7+0x348] ;  /* 0x00034800070f7984 */ /* 0x000e220000000800 */
[----:B---3--:R-:W-:-:S03]  /*07f0*/  FFMA R9, R9, UR13, R16 ;  /* 0x0000000d09097c23 */ /* 0x008fc60008000010 */
[----:B------:R-:W-:Y:S01]  /*0800*/  LDS R3, [R7+0x374] ;  /* 0x0003740007037984 */ /* 0x000fe20000000800 */
[----:B----4-:R-:W-:-:S03]  /*0810*/  FFMA R10, R10, UR14, R9 ;  /* 0x0000000e0a0a7c23 */ /* 0x010fc60008000009 */
[----:B------:R-:W3:Y:S01]  /*0820*/  LDS R9, [R7+0x350] ;  /* 0x0003500007097984 */ /* 0x000ee20000000800 */
[----:B-----5:R-:W-:Y:S01]  /*0830*/  FFMA R10, R11, UR15, R10 ;  /* 0x0000000f0b0a7c23 */ /* 0x020fe2000800000a */
[----:B------:R-:W4:Y:S02]  /*0840*/  LDCU.128 UR12, c[0x3][0x70] ;  /* 0x00c00e00ff0c77ac */ /* 0x000f240008000c00 */
[----:B------:R-:W5:Y:S01]  /*0850*/  LDS R11, [R7+0x370] ;  /* 0x00037000070b7984 */ /* 0x000f620000000800 */
[----:B--2---:R-:W-:-:S03]  /*0860*/  FFMA R13, R13, UR8, R10 ;  /* 0x000000080d0d7c23 */ /* 0x004fc6000800000a */
[----:B------:R-:W2:Y:S01]  /*0870*/  LDS R19, [R7+0x378] ;  /* 0x0003780007137984 */ /* 0x000ea20000000800 */
[----:B-1----:R-:W-:-:S04]  /*0880*/  FFMA R13, R12, UR9, R13 ;  /* 0x000000090c0d7c23 */ /* 0x002fc8000800000d */
[----:B------:R-:W-:-:S04]  /*0890*/  FFMA R13, R14, UR10, R13 ;  /* 0x0000000a0e0d7c23 */ /* 0x000fc8000800000d */
[----:B------:R-:W-:Y:S01]  /*08a0*/  FFMA R13, R8, UR11, R13 ;  /* 0x0000000b080d7c23 */ /* 0x000fe2000800000d */
[----:B------:R-:W3:Y:S03]  /*08b0*/  LDCU.128 UR8, c[0x3][0x80] ;  /* 0x00c01000ff0877ac */ /* 0x000ee60008000c00 */
[----:B----4-:R-:W-:Y:S01]  /*08c0*/  FFMA R13, R2, UR12, R13 ;  /* 0x0000000c020d7c23 */ /* 0x010fe2000800000d */
[----:B------:R-:W-:-:S03]  /*08d0*/  LEA R2, P0, R5, UR4, 0x2 ;  /* 0x0000000405027c11 */ /* 0x000fc6000f8010ff */
[----:B------:R-:W-:-:S04]  /*08e0*/  FFMA R0, R0, UR13, R13 ;  /* 0x0000000d00007c23 */ /* 0x000fc8000800000d */
[----:B0-----:R-:W-:-:S04]  /*08f0*/  FFMA R0, R15, UR14, R0 ;  /* 0x0000000e0f007c23 */ /* 0x001fc80008000000 */
[----:B------:R-:W-:-:S04]  /*0900*/  FFMA R0, R17, UR15, R0 ;  /* 0x0000000f11007c23 */ /* 0x000fc80008000000 */
[----:B---3--:R-:W-:-:S04]  /*0910*/  FFMA R0, R9, UR8, R0 ;  /* 0x0000000809007c23 */ /* 0x008fc80008000000 */
[----:B-----5:R-:W-:-:S04]  /*0920*/  FFMA R0, R11, UR9, R0 ;  /* 0x000000090b007c23 */ /* 0x020fc80008000000 */
[----:B------:R-:W-:Y:S01]  /*0930*/  FFMA R0, R3, UR10, R0 ;  /* 0x0000000a03007c23 */ /* 0x000fe20008000000 */
[----:B------:R-:W-:-:S03]  /*0940*/  LEA.HI.X R3, R5, UR5, R4, 0x2, P0 ;  /* 0x0000000505037c11 */ /* 0x000fc600080f1404 */
[----:B--2---:R-:W-:-:S05]  /*0950*/  FFMA R19, R19, UR11, R0 ;  /* 0x0000000b13137c23 */ /* 0x004fca0008000000 */
[----:B------:R-:W-:Y:S01]  /*0960*/  STG.E desc[UR6][R2.64], R19 ;  /* 0x0000001302007986 */ /* 0x000fe2000c101906 */
[----:B------:R-:W-:Y:S05]  /*0970*/  EXIT ;  /* 0x000000000000794d */ /* 0x000fea0003800000 */
.L_x_9:
[----:B------:R-:W-:-:S00]  /*0980*/  BRA `(.L_x_9) ;  /* 0xfffffffc00fc7947 */ /* 0x000fc0000383ffff */
[----:B------:R-:W-:-:S00]  /*0990*/  NOP ;  /* 0x0000000000007918 */ /* 0x000fc00000000000 */
        /* <DEDUP_REMOVED lines=14> */
.L_x_23:


//--------------------- .text._Z15kernel_3D_basicPfS_S_ --------------------------
	.section	.text._Z15kernel_3D_basicPfS_S_,"ax",@progbits
	.align	128
        .global         _Z15kernel_3D_basicPfS_S_
        .type           _Z15kernel_3D_basicPfS_S_,@function
        .size           _Z15kernel_3D_basicPfS_S_,(.L_x_24 - _Z15kernel_3D_basicPfS_S_)
        .other          _Z15kernel_3D_basicPfS_S_,@"STO_CUDA_ENTRY STV_DEFAULT"
_Z15kernel_3D_basicPfS_S_:
.text._Z15kernel_3D_basicPfS_S_:
[----:B------:R-:W-:Y:S01]  /*0000*/  LDC R1, c[0x0][0x37c] ;  /* 0x0000df00ff017b82 */ /* 0x000fe20000000800 */
[----:B------:R-:W0:Y:S07]  /*0010*/  S2R R0, SR_TID.Y ;  /* 0x0000000000007919 */ /* 0x000e2e0000002200 */
[----:B------:R-:W0:Y:S01]  /*0020*/  LDC R25, c[0x0][0x364] ;  /* 0x0000d900ff197b82 */ /* 0x000e220000000800 */
[----:B------:R-:W1:Y:S01]  /*0030*/  S2R R2, SR_TID.X ;  /* 0x0000000000027919 */ /* 0x000e620000002100 */
[----:B------:R-:W2:Y:S06]  /*0040*/  S2R R3, SR_TID.Z ;  /* 0x0000000000037919 */ /* 0x000eac0000002300 */
[----:B------:R-:W1:Y:S08]  /*0050*/  LDC R5, c[0x0][0x360] ;  /* 0x0000d800ff057b82 */ /* 0x000e700000000800 */
[----:B------:R-:W0:Y:S08]  /*0060*/  S2UR UR4, SR_CTAID.Y ;  /* 0x00000000000479c3 */ /* 0x000e300000002600 */
[----:B------:R-:W1:Y:S08]  /*0070*/  S2UR UR5, SR_CTAID.X ;  /* 0x00000000000579c3 */ /* 0x000e700000002500 */
[----:B------:R-:W2:Y:S08]  /*0080*/  S2UR UR6, SR_CTAID.Z ;  /* 0x00000000000679c3 */ /* 0x000eb00000002700 */
[----:B------:R-:W2:Y:S01]  /*0090*/  LDC R10, c[0x0][0x368] ;  /* 0x0000da00ff0a7b82 */ /* 0x000ea20000000800 */
[----:B0-----:R-:W-:-:S02]  /*00a0*/  IMAD R25, R25, UR4, R0 ;  /* 0x0000000419197c24 */ /* 0x001fc4000f8e0200 */
[----:B-1----:R-:W-:Y:S02]  /*00b0*/  IMAD R5, R5, UR5, R2 ;  /* 0x0000000505057c24 */ /* 0x002fe4000f8e0202 */
[----:B--2---:R-:W-:-:S05]  /*00c0*/  IMAD R10, R10, UR6, R3 ;  /* 0x000000060a0a7c24 */ /* 0x004fca000f8e0203 */
[----:B------:R-:W-:-:S04]  /*00d0*/  LOP3.LUT R0, R10, R25, R5, 0xfe, !PT ;  /* 0x000000190a007212 */ /* 0x000fc800078efe05 */
[----:B------:R-:W-:-:S13]  /*00e0*/  ISETP.GT.U32.AND P0, PT, R0, 0xf, PT ;  /* 0x0000000f0000780c */ /* 0x000fda0003f04070 */
[----:B------:R-:W-:Y:S05]  /*00f0*/  @P0 EXIT ;  /* 0x000000000000094d */ /* 0x000fea0003800000 */
[----:B------:R-:W-:Y:S01]  /*0100*/  VIADD R11, R25, 0xffffffff ;  /* 0xffffffff190b7836 */ /* 0x000fe20000000000 */
[----:B------:R-:W-:Y:S01]  /*0110*/  IADD3 R8, PT, PT, R10, -0x1, RZ ;  /* 0xffffffff0a087810 */ /* 0x000fe20007ffe0ff */
[----:B------:R-:W-:Y:S01]  /*0120*/  VIADD R4, R5, 0xffffffff ;  /* 0xffffffff05047836 */ /* 0x000fe20000000000 */
[----:B------:R-:W0:Y:S01]  /*0130*/  LDC.64 R14, c[0x0][0x380] ;  /* 0x0000e000ff0e7b82 */ /* 0x000e220000000a00 */
[----:B------:R-:W1:Y:S02]  /*0140*/  LDCU.64 UR4, c[0x0][0x358] ;  /* 0x00006b00ff0477ac */ /* 0x000e640008000a00 */
[C---:B------:R-:W-:Y:S01]  /*0150*/  IMAD R7, R8.reuse, 0x10, R11 ;  /* 0x0000001008077824 */ /* 0x040fe200078e020b */
[----:B------:R-:W-:Y:S01]  /*0160*/  LOP3.LUT R2, R11, R4, RZ, 0xfc, !PT ;  /* 0x000000040b027212 */ /* 0x000fe200078efcff */
[----:B------:R-:W2:Y:S03]  /*0170*/  LDCU.64 UR6, c[0x0][0x388] ;  /* 0x00007100ff0677ac */ /* 0x000ea60008000a00 */
[----:B------:R-:W-:Y:S01]  /*0180*/  VIMNMX.U32 R0, PT, PT, R8, R2, !PT ;  /* 0x0000000208007248 */ /* 0x000fe20007fe0000 */
[----:B------:R-:W1:Y:S01]  /*0190*/  LDC.64 R12, c[0x0][0x390] ;  /* 0x0000e400ff0c7b82 */ /* 0x000e620000000a00 */
[----:B------:R-:W-:-:S02]  /*01a0*/  SHF.L.U32 R7, R7, 0x4, RZ ;  /* 0x0000000407077819 */ /* 0x000fc400000006ff */
[----:B------:R-:W-:-:S13]  /*01b0*/  ISETP.GT.U32.AND P0, PT, R0, 0xf, PT ;  /* 0x0000000f0000780c */ /* 0x000fda0003f04070 */
[----:B------:R-:W-:-:S04]  /*01c0*/  @!P0 IMAD.IADD R19, R4, 0x1, R7 ;  /* 0x0000000104138824 */ /* 0x000fc800078e0207 */
[----:B0-----:R-:W-:Y:S01]  /*01d0*/  @!P0 IMAD.WIDE.U32 R18, R19, 0x4, R14 ;  /* 0x0000000413128825 */ /* 0x001fe200078e000e */
[----:B-1----:R-:W3:Y:S04]  /*01e0*/  @!P0 LDG.E R21, desc[UR4][R12.64] ;  /* 0x000000040c158981 */ /* 0x002ee8000c1e1900 */
[----:B------:R0:W3:Y:S01]  /*01f0*/  @!P0 LDG.E R20, desc[UR4][R18.64] ;  /* 0x0000000412148981 */ /* 0x0000e2000c1e1900 */
[----:B------:R-:W-:Y:S02]  /*0200*/  LOP3.LUT R9, R11, R5, RZ, 0xfc, !PT ;  /* 0x000000050b097212 */ /* 0x000fe400078efcff */
[----:B------:R-:W-:Y:S02]  /*0210*/  IADD3 R6, PT, PT, R5, 0x1, RZ ;  /* 0x0000000105067810 */ /* 0x000fe40007ffe0ff */
[----:B------:R-:W-:-:S02]  /*0220*/  VIMNMX.U32 R0, PT, PT, R8, R9, !PT ;  /* 0x0000000908007248 */ /* 0x000fc40007fe0000 */
[----:B------:R-:W-:Y:S02]  /*0230*/  LOP3.LUT R11, R11, R6, RZ, 0xfc, !PT ;  /* 0x000000060b0b7212 */ /* 0x000fe400078efcff */
[----:B------:R-:W-:Y:S02]  /*0240*/  ISETP.GT.U32.AND P1, PT, R0, 0xf, PT ;  /* 0x0000000f0000780c */ /* 0x000fe40003f24070 */
[----:B------:R-:W-:Y:S02]  /*0250*/  VIMNMX.U32 R0, PT, PT, R8, R11, !PT ;  /* 0x0000000b08007248 */ /* 0x000fe40007fe0000 */
[----:B------:R-:W-:-:S09]  /*0260*/  LOP3.LUT R3, R25, R4, RZ, 0xfc, !PT ;  /* 0x0000000419037212 */ /* 0x000fd200078efcff */
[----:B------:R-:W-:Y:S01]  /*0270*/  @!P1 IMAD.IADD R17, R5, 0x1, R7 ;  /* 0x0000000105119824 */ /* 0x000fe200078e0207 */
[----:B------:R-:W4:Y:S03]  /*0280*/  @!P1 LDG.E R22, desc[UR4][R12.64+0x4] ;  /* 0x000004040c169981 */ /* 0x000f26000c1e1900 */
[----:B------:R-:W-:Y:S01]  /*0290*/  @!P1 IMAD.WIDE.U32 R16, R17, 0x4, R14 ;  /* 0x0000000411109825 */ /* 0x000fe200078e000e */
[----:B------:R-:W-:Y:S02]  /*02a0*/  ISETP.GT.U32.AND P2, PT, R0, 0xf, PT ;  /* 0x0000000f0000780c */ /* 0x000fe40003f44070 */
[----:B------:R-:W-:Y:S02]  /*02b0*/  VIMNMX.U32 R0, PT, PT, R8, R3, !PT ;  /* 0x0000000308007248 */ /* 0x000fe40007fe0000 */
[----:B------:R1:W4:Y:S02]  /*02c0*/  @!P1 LDG.E R27, desc[UR4][R16.64] ;  /* 0x00000004101b9981 */ /* 0x000324000c1e1900 */
[----:B------:R-:W-:-:S02]  /*02d0*/  ISETP.GT.U32.AND P3, PT, R0, 0xf, PT ;  /* 0x0000000f0000780c */ /* 0x000fc40003f64070 */
[----:B------:R-:W-:Y:S01]  /*02e0*/  ISETP.GT.U32.AND P4, PT, R8, 0xf, PT ;  /* 0x0000000f0800780c */ /* 0x000fe20003f84070 */
[----:B------:R-:W-:Y:S01]  /*02f0*/  HFMA2 R0, -RZ, RZ, 0, 0 ;  /* 0x00000000ff007431 */ /* 0x000fe200000001ff */
[----:B------:R-:W-:-:S03]  /*0300*/  IADD3 R23, PT, PT, R7, 0x10, RZ ;  /* 0x0000001007177810 */ /* 0x000fc60007ffe0ff */
[----:B0-----:R-:W-:Y:S01]  /*0310*/  @!P2 IMAD.IADD R19, R7, 0x1, R6 ;  /* 0x000000010713a824 */ /* 0x001fe200078e0206 */
[----:B------:R-:W5:Y:S03]  /*0320*/  @!P2 LDG.E R24, desc[UR4][R12.64+0x8] ;  /* 0x000008040c18a981 */ /* 0x000f66000c1e1900 */
[----:B------:R-:W-:-:S04]  /*0330*/  @!P2 IMAD.WIDE.U32 R18, R19, 0x4, R14 ;  /* 0x000000041312a825 */ /* 0x000fc800078e000e */
[----:B------:R-:W-:Y:S01]  /*0340*/  @!P3 IMAD.IADD R29, R4, 0x1, R23 ;  /* 0x00000001041db824 */ /* 0x000fe200078e0217 */
[----:B------:R-:W2:Y:S03]  /*0350*/  @!P4 LDG.E R28, desc[UR4][R12.64+0x10] ;  /* 0x000010040c1cc981 */ /* 0x000ea6000c1e1900 */
[----:B-1----:R-:W-:Y:S01]  /*0360*/  @!P3 IMAD.WIDE.U32 R16, R29, 0x4, R14 ;  /* 0x000000041d10b825 */ /* 0x002fe200078e000e */
[----:B------:R-:W5:Y:S04]  /*0370*/  @!P2 LDG.E R19, desc[UR4][R18.64] ;  /* 0x000000041213a981 */ /* 0x000f68000c1e1900 */
[----:B------:R0:W2:Y:S04]  /*0380*/  @!P3 LDG.E R26, desc[UR4][R16.64] ;  /* 0x00000004101ab981 */ /* 0x0000a8000c1e1900 */
[----:B------:R-:W2:Y:S01]  /*0390*/  @!P3 LDG.E R29, desc[UR4][R12.64+0xc] ;  /* 0x00000c040c1db981 */ /* 0x000ea2000c1e1900 */
[----:B---3--:R-:W-:Y:S01]  /*03a0*/  @!P0 FFMA R0, R20, R21, RZ ;  /* 0x0000001514008223 */ /* 0x008fe200000000ff */
[----:B------:R-:W-:-:S05]  /*03b0*/  @!P4 IADD3 R21, PT, PT, R5, R23, RZ ;  /* 0x000000170515c210 */ /* 0x000fca0007ffe0ff */
[----:B------:R-:W-:-:S06]  /*03c0*/  @!P4 IMAD.WIDE.U32 R20, R21, 0x4, R14 ;  /* 0x000000041514c825 */ /* 0x000fcc00078e000e */
[----:B------:R-:W3:Y:S01]  /*03d0*/  @!P4 LDG.E R21, desc[UR4][R20.64] ;  /* 0x000000041415c981 */ /* 0x000ee2000c1e1900 */
[----:B----4-:R-:W-:Y:S01]  /*03e0*/  @!P1 FFMA R0, R27, R22, R0 ;  /* 0x000000161b009223 */ /* 0x010fe20000000000 */
[C---:B------:R-:W-:Y:S01]  /*03f0*/  LOP3.LUT R27, R25.reuse, R6, RZ, 0xfc, !PT ;  /* 0x00000006191b7212 */ /* 0x040fe200078efcff */
[----:B------:R-:W-:-:S03]  /*0400*/  VIADD R22, R25, 0x1 ;  /* 0x0000000119167836 */ /* 0x000fc60000000000 */
[----:B0-----:R-:W-:Y:S02]  /*0410*/  VIMNMX.U32 R16, PT, PT, R8, R27, !PT ;  /* 0x0000001b08107248 */ /* 0x001fe40007fe0000 */
[----:B------:R-:W-:Y:S02]  /*0420*/  LOP3.LUT R25, R22, R4, RZ, 0xfc, !PT ;  /* 0x0000000416197212 */ /* 0x000fe400078efcff */
[----:B------:R-:W-:Y:S02]  /*0430*/  ISETP.GT.U32.AND P0, PT, R16, 0xf, PT ;  /* 0x0000000f1000780c */ /* 0x000fe40003f04070 */
[----:B------:R-:W-:-:S04]  /*0440*/  VIMNMX.U32 R18, PT, PT, R8, R25, !PT ;  /* 0x0000001908127248 */ /* 0x000fc80007fe0000 */
[----:B------:R-:W-:-:S07]  /*0450*/  ISETP.GT.U32.AND P1, PT, R18, 0xf, PT ;  /* 0x0000000f1200780c */ /* 0x000fce0003f24070 */
[----:B------:R-:W-:Y:S01]  /*0460*/  @!P0 IADD3 R17, PT, PT, R6, R23, RZ ;  /* 0x0000001706118210 */ /* 0x000fe20007ffe0ff */
[----:B------:R-:W-:Y:S02]  /*0470*/  VIADD R23, R7, 0x20 ;  /* 0x0000002007177836 */ /* 0x000fe40000000000 */
[----:B-----5:R-:W-:Y:S02]  /*0480*/  @!P2 FFMA R0, R19, R24, R0 ;  /* 0x000000181300a223 */ /* 0x020fe40000000000 */
[----:B------:R-:W4:Y:S01]  /*0490*/  @!P0 LDG.E R24, desc[UR4][R12.64+0x14] ;  /* 0x000014040c188981 */ /* 0x000f22000c1e1900 */
[----:B------:R-:W-:Y:S01]  /*04a0*/  @!P0 IMAD.WIDE.U32 R16, R17, 0x4, R14 ;  /* 0x0000000411108825 */ /* 0x000fe200078e000e */
[----:B------:R-:W-:-:S03]  /*04b0*/  @!P1 IADD3 R19, PT, PT, R4, R23, RZ ;  /* 0x0000001704139210 */ /* 0x000fc60007ffe0ff */
[----:B--2---:R-:W-:Y:S02]  /*04c0*/  @!P3 FFMA R0, R26, R29, R0 ;  /* 0x0000001d1a00b223 */ /* 0x004fe40000000000 */
[----:B------:R-:W4:Y:S01]  /*04d0*/  @!P0 LDG.E R17, desc[UR4][R16.64] ;  /* 0x0000000410118981 */ /* 0x000f22000c1e1900 */
[----:B------:R-:W-:-:S04]  /*04e0*/  LOP3.LUT R29, R22, R5, RZ, 0xfc, !PT ;  /* 0x00000005161d7212 */ /* 0x000fc800078efcff */
[----:B------:R-:W-:Y:S01]  /*04f0*/  VIMNMX.U32 R18, PT, PT, R8, R29, !PT ;  /* 0x0000001d08127248 */ /* 0x000fe20007fe0000 */
[----:B---3--:R-:W-:Y:S01]  /*0500*/  @!P4 FFMA R0, R21, R28, R0 ;  /* 0x0000001c1500c223 */ /* 0x008fe20000000000 */
[----:B------:R-:W-:Y:S01]  /*0510*/  @!P1 IMAD.WIDE.U32 R20, R19, 0x4, R14 ;  /* 0x0000000413149825 */ /* 0x000fe200078e000e */
[----:B------:R-:W2:Y:S05]  /*0520*/  @!P1 LDG.E R28, desc[UR4][R12.64+0x18] ;  /* 0x000018040c1c9981 */ /* 0x000eaa000c1e1900 */
[----:B------:R-:W2:Y:S01]  /*0530*/  @!P1 LDG.E R21, desc[UR4][R20.64] ;  /* 0x0000000414159981 */ /* 0x000ea2000c1e1900 */
[----:B------:R-:W-:-:S13]  /*0540*/  ISETP.GT.U32.AND P4, PT, R18, 0xf, PT ;  /* 0x0000000f1200780c */ /* 0x000fda0003f84070 */
[----:B------:R-:W-:Y:S01]  /*0550*/  @!P4 IMAD.IADD R19, R5, 0x1, R23 ;  /* 0x000000010513c824 */ /* 0x000fe200078e0217 */
[----:B------:R-:W3:Y:S03]  /*0560*/  @!P4 LDG.E R26, desc[UR4][R12.64+0x1c] ;  /* 0x00001c040c1ac981 */ /* 0x000ee6000c1e1900 */
[----:B------:R-:W-:-:S05]  /*0570*/  @!P4 IMAD.WIDE.U32 R18, R19, 0x4, R14 ;  /* 0x000000041312c825 */ /* 0x000fca00078e000e */
[----:B------:R0:W3:Y:S01]  /*0580*/  @!P4 LDG.E R16, desc[UR4][R18.64] ;  /* 0x000000041210c981 */ /* 0x0000e2000c1e1900 */
[----:B------:R-:W-:-:S04]  /*0590*/  LOP3.LUT R22, R22, R6, RZ, 0xfc, !PT ;  /* 0x0000000616167212 */ /* 0x000fc800078efcff */
[----:B------:R-:W-:-:S04]  /*05a0*/  VIMNMX.U32 R8, PT, PT, R8, R22, !PT ;  /* 0x0000001608087248 */ /* 0x000fc80007fe0000 */
[----:B------:R-:W-:Y:S02]  /*05b0*/  ISETP.GT.U32.AND P3, PT, R8, 0xf, PT ;  /* 0x0000000f0800780c */ /* 0x000fe40003f64070 */
[----:B------:R-:W-:Y:S01]  /*05c0*/  ISETP.GT.U32.AND P2, PT, R2, 0xf, PT ;  /* 0x0000000f0200780c */ /* 0x000fe20003f44070 */
[----:B----4-:R-:W-:-:S10]  /*05d0*/  @!P0 FFMA R0, R17, R24, R0 ;  /* 0x0000001811008223 */ /* 0x010fd40000000000 */
[----:B------:R-:W-:Y:S01]  /*05e0*/  @!P3 IADD3 R17, PT, PT, R6, R23, RZ ;  /* 0x000000170611b210 */ /* 0x000fe20007ffe0ff */
[----:B------:R-:W-:Y:S01]  /*05f0*/  VIADD R23, R7, 0x100 ;  /* 0x0000010007177836 */ /* 0x000fe20000000000 */
[----:B------:R-:W4:Y:S04]  /*0600*/  @!P3 LDG.E R8, desc[UR4][R12.64+0x20] ;  /* 0x000020040c08b981 */ /* 0x000f28000c1e1900 */
[----:B0-----:R-:W-:-:S05]  /*0610*/  @!P2 IADD3 R19, PT, PT, R4, R23, RZ ;  /* 0x000000170413a210 */ /* 0x001fca0007ffe0ff */
[----:B------:R-:W-:-:S06]  /*0620*/  @!P2 IMAD.WIDE.U32 R18, R19, 0x4, R14 ;  /* 0x000000041312a825 */ /* 0x000fcc00078e000e */
[----:B------:R-:W5:Y:S01]  /*0630*/  @!P2 LDG.E R19, desc[UR4][R18.64] ;  /* 0x000000041213a981 */ /* 0x000f62000c1e1900 */
[----:B------:R-:W-:Y:S01]  /*0640*/  ISETP.GT.U32.AND P0, PT, R9, 0xf, PT ;  /* 0x0000000f0900780c */ /* 0x000fe20003f04070 */
[----:B--2---:R-:W-:Y:S01]  /*0650*/  @!P1 FFMA R0, R21, R28, R0 ;  /* 0x0000001c15009223 */ /* 0x004fe20000000000 */
[----:B------:R-:W-:Y:S01]  /*0660*/  @!P3 IMAD.WIDE.U32 R20, R17, 0x4, R14 ;  /* 0x000000041114b825 */ /* 0x000fe200078e000e */
[----:B------:R-:W5:Y:S05]  /*0670*/  @!P2 LDG.E R28, desc[UR4][R12.64+0x24] ;  /* 0x000024040c1ca981 */ /* 0x000f6a000c1e1900 */
[----:B------:R-:W4:Y:S05]  /*0680*/  @!P3 LDG.E R21, desc[UR4][R20.64] ;  /* 0x000000041415b981 */ /* 0x000f2a000c1e1900 */
[----:B------:R-:W-:-:S02]  /*0690*/  @!P0 IMAD.IADD R17, R5, 0x1, R23 ;  /* 0x0000000105118824 */ /* 0x000fc400078e0217 */
[----:B---3--:R-:W-:Y:S02]  /*06a0*/  @!P4 FFMA R0, R16, R26, R0 ;  /* 0x0000001a1000c223 */ /* 0x008fe40000000000 */
[----:B------:R-:W-:Y:S01]  /*06b0*/  @!P0 IMAD.WIDE.U32 R16, R17, 0x4, R14 ;  /* 0x0000000411108825 */ /* 0x000fe200078e000e */
[----:B------:R-:W2:Y:S04]  /*06c0*/  @!P0 LDG.E R26, desc[UR4][R12.64+0x28] ;  /* 0x000028040c1a8981 */ /* 0x000ea8000c1e1900 */
[----:B------:R0:W2:Y:S01]  /*06d0*/  @!P0 LDG.E R24, desc[UR4][R16.64] ;  /* 0x0000000410188981 */ /* 0x0000a2000c1e1900 */
[----:B------:R-:W-:Y:S02]  /*06e0*/  ISETP.GT.U32.AND P1, PT, R11, 0xf, PT ;  /* 0x0000000f0b00780c */ /* 0x000fe40003f24070 */
[----:B------:R-:W-:-:S11]  /*06f0*/  ISETP.GT.U32.AND P4, PT, R3, 0xf, PT ;  /* 0x0000000f0300780c */ /* 0x000fd60003f84070 */
[----:B------:R-:W-:Y:S01]  /*0700*/  @!P1 IADD3 R23, PT, PT, R6, R23, RZ ;  /* 0x0000001706179210 */ /* 0x000fe20007ffe0ff */
[----:B----4-:R-:W-:Y:S01]  /*0710*/  @!P3 FFMA R0, R21, R8, R0 ;  /* 0x000000081500b223 */ /* 0x010fe20000000000 */
[----:B------:R-:W-:-:S03]  /*0720*/  VIADD R8, R7, 0x110 ;  /* 0x0000011007087836 */ /* 0x000fc60000000000 */
[----:B-----5:R-:W-:Y:S01]  /*0730*/  @!P2 FFMA R0, R19, R28, R0 ;  /* 0x0000001c1300a223 */ /* 0x020fe20000000000 */
[--C-:B------:R-:W-:Y:S01]  /*0740*/  @!P1 IMAD.WIDE.U32 R18, R23, 0x4, R14.reuse ;  /* 0x0000000417129825 */ /* 0x100fe200078e000e */
[----:B------:R-:W-:Y:S01]  /*0750*/  @!P4 IADD3 R21, PT, PT, R4, R8, RZ ;  /* 0x000000080415c210 */ /* 0x000fe20007ffe0ff */
[----:B------:R-:W3:Y:S04]  /*0760*/  @!P1 LDG.E R28, desc[UR4][R12.64+0x2c] ;  /* 0x00002c040c1c9981 */ /* 0x000ee8000c1e1900 */
[----:B0-----:R-:W-:Y:S01]  /*0770*/  @!P4 IMAD.WIDE.U32 R16, R21, 0x4, R14 ;  /* 0x000000041510c825 */ /* 0x001fe200078e000e */
[----:B------:R-:W3:Y:S05]  /*0780*/  @!P1 LDG.E R19, desc[UR4][R18.64] ;  /* 0x0000000412139981 */ /* 0x000eea000c1e1900 */
[----:B------:R-:W4:Y:S01]  /*0790*/  @!P4 LDG.E R16, desc[UR4][R16.64] ;  /* 0x000000041010c981 */ /* 0x000f22000c1e1900 */
[----:B------:R-:W-:-:S03]  /*07a0*/  IMAD.IADD R23, R5, 0x1, R8 ;  /* 0x0000000105177824 */ /* 0x000fc600078e0208 */
[----:B------:R-:W4:Y:S01]  /*07b0*/  @!P4 LDG.E R17, desc[UR4][R12.64+0x30] ;  /* 0x000030040c11c981 */ /* 0x000f22000c1e1900 */
[----:B------:R-:W-:-:S04]  /*07c0*/  IMAD.WIDE.U32 R20, R23, 0x4, R14 ;  /* 0x0000000417147825 */ /* 0x000fc800078e000e */
[----:B--2---:R-:W-:Y:S02]  /*07d0*/  @!P0 FFMA R0, R24, R26, R0 ;  /* 0x0000001a18008223 */ /* 0x004fe40000000000 */
[----:B------:R-:W2:Y:S04]  /*07e0*/  LDG.E R26, desc[UR4][R12.64+0x34] ;  /* 0x000034040c1a7981 */ /* 0x000ea8000c1e1900 */
[----:B------:R-:W2:Y:S01]  /*07f0*/  LDG.E R21, desc[UR4][R20.64] ;  /* 0x0000000414157981 */ /* 0x000ea2000c1e1900 */
[----:B------:R-:W-:Y:S02]  /*0800*/  ISETP.GT.U32.AND P2, PT, R27, 0xf, PT ;  /* 0x0000000f1b00780c */ /* 0x000fe40003f44070 */
[----:B------:R-:W-:Y:S01]  /*0810*/  ISETP.GT.U32.AND P3, PT, R25, 0xf, PT ;  /* 0x0000000f1900780c */ /* 0x000fe20003f64070 */
[----:B------:R-:W-:-:S10]  /*0820*/  VIADD R24, R7, 0x120 ;  /* 0x0000012007187836 */ /* 0x000fd40000000000 */
[----:B------:R-:W5:Y:S01]  /*0830*/  @!P2 LDG.E R20, desc[UR4][R12.64+0x38] ;  /* 0x000038040c14a981 */ /* 0x000f62000c1e1900 */
[----:B---3--:R-:W-:Y:S01]  /*0840*/  @!P1 FFMA R0, R19, R28, R0 ;  /* 0x0000001c13009223 */ /* 0x008fe20000000000 */
[----:B------:R-:W-:-:S03]  /*0850*/  @!P2 IADD3 R19, PT, PT, R23, 0x1, RZ ;  /* 0x000000011713a810 */ /* 0x000fc60007ffe0ff */
[----:B----4-:R-:W-:Y:S02]  /*0860*/  @!P4 FFMA R0, R16, R17, R0 ;  /* 0x000000111000c223 */ /* 0x010fe40000000000 */
[----:B------:R-:W-:Y:S01]  /*0870*/  @!P2 IMAD.WIDE.U32 R16, R19, 0x4, R14 ;  /* 0x000000041310a825 */ /* 0x000fe200078e000e */
[----:B------:R-:W-:-:S04]  /*0880*/  @!P3 IADD3 R19, PT, PT, R4, R24, RZ ;  /* 0x000000180413b210 */ /* 0x000fc80007ffe0ff */
[----:B------:R0:W5:Y:S01]  /*0890*/  @!P2 LDG.E R28, desc[UR4][R16.64] ;  /* 0x00000004101ca981 */ /* 0x000162000c1e1900 */
[----:B------:R-:W-:-:S04]  /*08a0*/  @!P3 IMAD.WIDE.U32 R18, R19, 0x4, R14 ;  /* 0x000000041312b825 */ /* 0x000fc800078e000e */
[----:B--2---:R-:W-:Y:S02]  /*08b0*/  FFMA R21, R21, R26, R0 ;  /* 0x0000001a15157223 */ /* 0x004fe40000000000 */
[----:B------:R-:W2:Y:S04]  /*08c0*/  @!P3 LDG.E R0, desc[UR4][R12.64+0x3c] ;  /* 0x00003c040c00b981 */ /* 0x000ea8000c1e1900 */
[----:B------:R1:W2:Y:S01]  /*08d0*/  @!P3 LDG.E R18, desc[UR4][R18.64] ;  /* 0x000000041212b981 */ /* 0x0002a2000c1e1900 */
[----:B------:R-:W-:Y:S02]  /*08e0*/  ISETP.GT.U32.AND P6, PT, R29, 0xf, PT ;  /* 0x0000000f1d00780c */ /* 0x000fe40003fc4070 */
[----:B------:R-:W-:Y:S02]  /*08f0*/  ISETP.GT.U32.AND P4, PT, R22, 0xf, PT ;  /* 0x0000000f1600780c */ /* 0x000fe40003f84070 */
[----:B------:R-:W-:-:S04]  /*0900*/  ISETP.GT.U32.AND P0, PT, R10, 0xe, PT ;  /* 0x0000000e0a00780c */ /* 0x000fc80003f04070 */
[----:B------:R-:W-:Y:S02]  /*0910*/  ISETP.GT.U32.OR P5, PT, R2, 0xf, P0 ;  /* 0x0000000f0200780c */ /* 0x000fe400007a4470 */
[----:B------:R-:W-:-:S03]  /*0920*/  ISETP.GT.U32.OR P1, PT, R9, 0xf, P0 ;  /* 0x0000000f0900780c */ /* 0x000fc60000724470 */
[----:B------:R-:W-:Y:S01]  /*0930*/  @!P6 VIADD R23, R23, 0x10 ;  /* 0x000000101717e836 */ /* 0x000fe20000000000 */
[----:B------:R-:W3:Y:S01]  /*0940*/  @!P6 LDG.E R2, desc[UR4][R12.64+0x40] ;  /* 0x000040040c02e981 */ /* 0x000ee2000c1e1900 */
[----:B------:R-:W-:Y:S02]  /*0950*/  @!P4 IADD3 R9, PT, PT, R6, R24, RZ ;  /* 0x000000180609c210 */ /* 0x000fe40007ffe0ff */
[----:B0-----:R-:W-:-:S05]  /*0960*/  @!P6 IMAD.WIDE.U32 R16, R23, 0x4, R14 ;  /* 0x000000041710e825 */ /* 0x001fca00078e000e */
[----:B------:R0:W3:Y:S01]  /*0970*/  @!P6 LDG.E R26, desc[UR4][R16.64] ;  /* 0x00000004101ae981 */ /* 0x0000e2000c1e1900 */
[----:B-1----:R-:W-:-:S05]  /*0980*/  @!P1 IADD3 R19, PT, PT, R5, 0x100, R7 ;  /* 0x0000010005139810 */ /* 0x002fca0007ffe007 */
[----:B0-----:R-:W-:-:S06]  /*0990*/  @!P1 IMAD.WIDE.U32 R16, R19, 0x4, R14 ;  /* 0x0000000413109825 */ /* 0x001fcc00078e000e */
[----:B------:R-:W4:Y:S01]  /*09a0*/  @!P1 LDG.E R16, desc[UR4][R16.64+0x400] ;  /* 0x0004000410109981 */ /* 0x000f22000c1e1900 */
[----:B-----5:R-:W-:Y:S01]  /*09b0*/  @!P2 FFMA R21, R28, R20, R21 ;  /* 0x000000141c15a223 */ /* 0x020fe20000000015 */
[----:B------:R-:W-:Y:S01]  /*09c0*/  ISETP.GT.U32.OR P2, PT, R11, 0xf, P0 ;  /* 0x0000000f0b00780c */ /* 0x000fe20000744470 */
[----:B------:R-:W-:Y:S01]  /*09d0*/  @!P4 IMAD.WIDE.U32 R10, R9, 0x4, R14 ;  /* 0x00000004090ac825 */ /* 0x000fe200078e000e */
[----:B------:R-:W-:-:S04]  /*09e0*/  @!P5 IADD3 R9, PT, PT, R4, 0x100, R7 ;  /* 0x000001000409d810 */ /* 0x000fc80007ffe007 */
[----:B------:R0:W5:Y:S01]  /*09f0*/  @!P4 LDG.E R20, desc[UR4][R10.64] ;  /* 0x000000040a14c981 */ /* 0x000162000c1e1900 */
[----:B--2---:R-:W-:-:S03]  /*0a00*/  @!P3 FFMA R21, R18, R0, R21 ;  /* 0x000000001215b223 */ /* 0x004fc60000000015 */
[----:B------:R-:W5:Y:S03]  /*0a10*/  @!P4 LDG.E R0, desc[UR4][R12.64+0x44] ;  /* 0x000044040c00c981 */ /* 0x000f66000c1e1900 */
[----:B------:R-:W-:Y:S01]  /*0a20*/  @!P2 IADD3 R23, PT, PT, R6, 0x100, R7 ;  /* 0x000001000617a810 */ /* 0x000fe20007ffe007 */
[----:B------:R-:W2:Y:S01]  /*0a30*/  @!P2 LDG.E R28, desc[UR4][R12.64+0x50] ;  /* 0x000050040c1ca981 */ /* 0x000ea2000c1e1900 */
[----:B0-----:R-:W-:-:S03]  /*0a40*/  @!P5 IMAD.WIDE.U32 R10, R9, 0x4, R14 ;  /* 0x00000004090ad825 */ /* 0x001fc600078e000e */
[----:B------:R-:W4:Y:S01]  /*0a50*/  @!P5 LDG.E R9, desc[UR4][R12.64+0x48] ;  /* 0x000048040c09d981 */ /* 0x000f22000c1e1900 */
[----:B------:R-:W-:-:S03]  /*0a60*/  @!P2 IMAD.WIDE.U32 R18, R23, 0x4, R14 ;  /* 0x000000041712a825 */ /* 0x000fc600078e000e */
[----:B------:R0:W4:Y:S04]  /*0a70*/  @!P5 LDG.E R24, desc[UR4][R10.64+0x400] ;  /* 0x000400040a18d981 */ /* 0x000128000c1e1900 */
[----:B------:R-:W2:Y:S04]  /*0a80*/  @!P1 LDG.E R23, desc[UR4][R12.64+0x4c] ;  /* 0x00004c040c179981 */ /* 0x000ea8000c1e1900 */
[----:B------:R1:W2:Y:S01]  /*0a90*/  @!P2 LDG.E R18, desc[UR4][R18.64+0x400] ;  /* 0x000400041212a981 */ /* 0x0002a2000c1e1900 */
[----:B0-----:R-:W0:Y:S01]  /*0aa0*/  @!P0 LDC.64 R10, c[0x0][0x380] ;  /* 0x0000e000ff0a8b82 */ /* 0x001e220000000a00 */
[----:B---3--:R-:W-:Y:S01]  /*0ab0*/  @!P6 FFMA R21, R26, R2, R21 ;  /* 0x000000021a15e223 */ /* 0x008fe20000000015 */
[----:B------:R-:W-:-:S02]  /*0ac0*/  ISETP.GT.U32.OR P3, PT, R3, 0xf, P0 ;  /* 0x0000000f0300780c */ /* 0x000fc40000764470 */
[----:B------:R-:W-:-:S11]  /*0ad0*/  ISETP.GT.U32.OR P6, PT, R25, 0xf, P0 ;  /* 0x0000000f1900780c */ /* 0x000fd600007c4470 */
[C-C-:B-1----:R-:W-:Y:S02]  /*0ae0*/  @!P3 IADD3 R19, PT, PT, R4.reuse, 0x110, R7.reuse ;  /* 0x000001100413b810 */ /* 0x142fe40007ffe007 */
[----:B------:R-:W-:Y:S02]  /*0af0*/  @!P6 IADD3 R3, PT, PT, R4, 0x120, R7 ;  /* 0x000001200403e810 */ /* 0x000fe40007ffe007 */
[----:B------:R-:W3:Y:S03]  /*0b00*/  @!P3 LDG.E R4, desc[UR4][R12.64+0x54] ;  /* 0x000054040c04b981 */ /* 0x000ee6000c1e1900 */
[----:B------:R-:W-:-:S06]  /*0b10*/  @!P6 IMAD.WIDE.U32 R2, R3, 0x4, R14 ;  /* 0x000000040302e825 */ /* 0x000fcc00078e000e */
[----:B------:R-:W3:Y:S01]  /*0b20*/  @!P6 LDG.E R2, desc[UR4][R2.64+0x400] ;  /* 0x000400040202e981 */ /* 0x000ee2000c1e1900 */
[----:B-----5:R-:W-:Y:S01]  /*0b30*/  @!P4 FFMA R21, R20, R0, R21 ;  /* 0x000000001415c223 */ /* 0x020fe20000000015 */
[----:B------:R-:W-:-:S03]  /*0b40*/  ISETP.GT.U32.OR P4, PT, R27, 0xf, P0 ;  /* 0x0000000f1b00780c */ /* 0x000fc60000784470 */
[----:B----4-:R-:W-:Y:S01]  /*0b50*/  @!P5 FFMA R21, R24, R9, R21 ;  /* 0x000000091815d223 */ /* 0x010fe20000000015 */
[----:B------:R-:W-:Y:S01]  /*0b60*/  IADD3 R8, P5, PT, R5, R8, RZ ;  /* 0x0000000805087210 */ /* 0x000fe20007fbe0ff */
[----:B------:R-:W4:Y:S02]  /*0b70*/  @!P0 LDG.E R9, desc[UR4][R12.64+0x58] ;  /* 0x000058040c098981 */ /* 0x000f24000c1e1900 */
[----:B--2---:R-:W-:Y:S01]  /*0b80*/  @!P1 FFMA R21, R16, R23, R21 ;  /* 0x0000001710159223 */ /* 0x004fe20000000015 */
[----:B0-----:R-:W-:Y:S01]  /*0b90*/  @!P0 LEA R10, P1, R8, R10, 0x2 ;  /* 0x0000000a080a8211 */ /* 0x001fe200078210ff */
[----:B------:R-:W-:-:S04]  /*0ba0*/  @!P0 IMAD.X R0, RZ, RZ, RZ, P5 ;  /* 0x000000ffff008224 */ /* 0x000fc800028e06ff */
[----:B------:R-:W2:Y:S01]  /*0bb0*/  @!P4 LDG.E R20, desc[UR4][R12.64+0x5c] ;  /* 0x00005c040c14c981 */ /* 0x000ea2000c1e1900 */
[----:B------:R-:W-:Y:S01]  /*0bc0*/  @!P2 FFMA R21, R18, R28, R21 ;  /* 0x0000001c1215a223 */ /* 0x000fe20000000015 */
[----:B------:R-:W-:Y:S01]  /*0bd0*/  ISETP.GT.U32.OR P2, PT, R29, 0xf, P0 ;  /* 0x0000000f1d00780c */ /* 0x000fe20000744470 */
[----:B------:R-:W-:Y:S01]  /*0be0*/  @!P3 IMAD.WIDE.U32 R18, R19, 0x4, R14 ;  /* 0x000000041312b825 */ /* 0x000fe200078e000e */
[----:B------:R-:W-:Y:S02]  /*0bf0*/  @!P0 LEA.HI.X R11, R8, R11, R0, 0x2, P1 ;  /* 0x0000000b080b8211 */ /* 0x000fe400008f1400 */
[----:B------:R-:W-:Y:S02]  /*0c00*/  ISETP.GT.U32.OR P1, PT, R22, 0xf, P0 ;  /* 0x0000000f1600780c */ /* 0x000fe40000724470 */
[----:B------:R-:W-:Y:S01]  /*0c10*/  @!P4 IADD3 R17, PT, PT, R6, 0x110, R7 ;  /* 0x000001100611c810 */ /* 0x000fe20007ffe007 */
[----:B------:R-:W3:Y:S04]  /*0c20*/  @!P3 LDG.E R0, desc[UR4][R18.64+0x400] ;  /* 0x000400041200b981 */ /* 0x000ee8000c1e1900 */
[----:B------:R-:W-:Y:S01]  /*0c30*/  @!P4 IMAD.WIDE.U32 R16, R17, 0x4, R14 ;  /* 0x000000041110c825 */ /* 0x000fe200078e000e */
[----:B------:R-:W4:Y:S01]  /*0c40*/  @!P0 LDG.E R10, desc[UR4][R10.64+0x400] ;  /* 0x000400040a0a8981 */ /* 0x000f22000c1e1900 */
[----:B------:R-:W-:-:S04]  /*0c50*/  @!P2 IADD3 R23, PT, PT, R5, 0x120, R7 ;  /* 0x000001200517a810 */ /* 0x000fc80007ffe007 */
[----:B------:R-:W2:Y:S01]  /*0c60*/  @!P4 LDG.E R16, desc[UR4][R16.64+0x400] ;  /* 0x000400041010c981 */ /* 0x000ea2000c1e1900 */
[----:B------:R-:W-:Y:S01]  /*0c70*/  @!P1 IADD3 R25, PT, PT, R6, 0x120, R7 ;  /* 0x0000012006199810 */ /* 0x000fe20007ffe007 */
[--C-:B------:R-:W-:Y:S02]  /*0c80*/  @!P2 IMAD.WIDE.U32 R6, R23, 0x4, R14.reuse ;  /* 0x000000041706a825 */ /* 0x100fe400078e000e */
[----:B------:R-:W5:Y:S02]  /*0c90*/  @!P6 LDG.E R18, desc[UR4][R12.64+0x60] ;  /* 0x000060040c12e981 */ /* 0x000f64000c1e1900 */
[----:B------:R-:W-:Y:S02]  /*0ca0*/  @!P1 IMAD.WIDE.U32 R14, R25, 0x4, R14 ;  /* 0x00000004190e9825 */ /* 0x000fe400078e000e */
[----:B------:R-:W5:Y:S04]  /*0cb0*/  @!P2 LDG.E R6, desc[UR4][R6.64+0x400] ;  /* 0x000400040606a981 */ /* 0x000f68000c1e1900 */
[----:B------:R-:W5:Y:S04]  /*0cc0*/  @!P2 LDG.E R11, desc[UR4][R12.64+0x64] ;  /* 0x000064040c0ba981 */ /* 0x000f68000c1e1900 */
[----:B------:R-:W5:Y:S04]  /*0cd0*/  @!P1 LDG.E R14, desc[UR4][R14.64+0x400] ;  /* 0x000400040e0e9981 */ /* 0x000f68000c1e1900 */
[----:B------:R-:W5:Y:S01]  /*0ce0*/  @!P1 LDG.E R19, desc[UR4][R12.64+0x68] ;  /* 0x000068040c139981 */ /* 0x000f62000c1e1900 */
[----:B------:R-:W-:Y:S01]  /*0cf0*/  LEA.HI.X.SX32 R5, R5, RZ, 0x1, P5 ;  /* 0x000000ff05057211 */ /* 0x000fe200028f0eff */
[----:B---3--:R-:W-:-:S04]  /*0d00*/  @!P3 FFMA R21, R0, R4, R21 ;  /* 0x000000040015b223 */ /* 0x008fc80000000015 */
[----:B----4-:R-:W-:-:S04]  /*0d10*/  @!P0 FFMA R21, R10, R9, R21 ;  /* 0x000000090a158223 */ /* 0x010fc80000000015 */
[----:B--2---:R-:W-:-:S04]  /*0d20*/  @!P4 FFMA R21, R16, R20, R21 ;  /* 0x000000141015c223 */ /* 0x004fc80000000015 */
[----:B-----5:R-:W-:Y:S01]  /*0d30*/  @!P6 FFMA R21, R2, R18, R21 ;  /* 0x000000120215e223 */ /* 0x020fe20000000015 */
[----:B------:R-:W-:-:S03]  /*0d40*/  LEA R2, P0, R8, UR6, 0x2 ;  /* 0x0000000608027c11 */ /* 0x000fc6000f8010ff */
[----:B------:R-:W-:Y:S01]  /*0d50*/  @!P2 FFMA R21, R6, R11, R21 ;  /* 0x0000000b0615a223 */ /* 0x000fe20000000015 */
[----:B------:R-:W-:-:S03]  /*0d60*/  LEA.HI.X R3, R8, UR7, R5, 0x2, P0 ;  /* 0x0000000708037c11 */ /* 0x000fc600080f1405 */
[----:B------:R-:W-:-:S05]  /*0d70*/  @!P1 FFMA R21, R14, R19, R21 ;  /* 0x000000130e159223 */ /* 0x000fca0000000015 */
[----:B------:R-:W-:Y:S01]  /*0d80*/  STG.E desc[UR4][R2.64], R21 ;  /* 0x0000001502007986 */ /* 0x000fe2000c101904 */
[----:B------:R-:W-:Y:S05]  /*0d90*/  EXIT ;  /* 0x000000000000794d */ /* 0x000fea0003800000 */
.L_x_10:
        /* <DEDUP_REMOVED lines=14> */
.L_x_24:


//--------------------- .text._Z13kernel_2D_optPfS_ --------------------------
	.section	.text._Z13kernel_2D_optPfS_,"ax",@progbits
	.align	128
        .global         _Z13kernel_2D_optPfS_
        .type           _Z13kernel_2D_optPfS_,@function
        .size           _Z13kernel_2D_optPfS_,(.L_x_25 - _Z13kernel_2D_optPfS_)
        .other          _Z13kernel_2D_optPfS_,@"STO_CUDA_ENTRY STV_DEFAULT"
_Z13kernel_2D_optPfS_:
.text._Z13kernel_2D_optPfS_:
[----:B------:R-:W-:Y:S01]  /*0000*/  LDC R1, c[0x0][0x37c] ;  /* 0x0000df00ff017b82 */ /* 0x000fe20000000800 */
[----:B------:R-:W0:Y:S07]  /*0010*/  S2R R15, SR_TID.Y ;  /* 0x00000000000f7919 */ /* 0x000e2e0000002200 */
[----:B------:R-:W1:Y:S01]  /*0020*/  LDC R2, c[0x0][0x364] ;  /* 0x0000d900ff027b82 */ /* 0x000e620000000800 */
[----:B------:R-:W2:Y:S07]  /*0030*/  S2R R0, SR_TID.X ;  /* 0x0000000000007919 */ /* 0x000eae0000002100 */
[----:B------:R-:W1:Y:S08]  /*0040*/  S2UR UR4, SR_CTAID.Y ;  /* 0x00000000000479c3 */ /* 0x000e700000002600 */
[----:B------:R-:W3:Y:S08]  /*0050*/  S2UR UR6, SR_CTAID.X ;  /* 0x00000000000679c3 */ /* 0x000ef00000002500 */
[----:B------:R-:W3:Y:S01]  /*0060*/  LDC R3, c[0x0][0x360] ;  /* 0x0000d800ff037b82 */ /* 0x000ee20000000800 */
[----:B-1----:R-:W-:-:S04]  /*0070*/  IMAD R4, R2, UR4, RZ ;  /* 0x0000000402047c24 */ /* 0x002fc8000f8e02ff */
[----:B0-----:R-:W-:Y:S02]  /*0080*/  IMAD.IADD R6, R4, 0x1, R15 ;  /* 0x0000000104067824 */ /* 0x001fe400078e020f */
[----:B---3--:R-:W-:-:S04]  /*0090*/  IMAD R5, R3, UR6, RZ ;  /* 0x0000000603057c24 */ /* 0x008fc8000f8e02ff */
[----:B--2---:R-:W-:-:S05]  /*00a0*/  IMAD.IADD R7, R5, 0x1, R0 ;  /* 0x0000000105077824 */ /* 0x004fca00078e0200 */
[----:B------:R-:W-:-:S04]  /*00b0*/  LOP3.LUT R8, R6, R7, RZ, 0xfc, !PT ;  /* 0x0000000706087212 */ /* 0x000fc800078efcff */
[----:B------:R-:W-:-:S13]  /*00c0*/  ISETP.GT.U32.AND P0, PT, R8, 0xf, PT ;  /* 0x0000000f0800780c */ /* 0x000fda0003f04070 */
[----:B------:R-:W-:Y:S05]  /*00d0*/  @P0 EXIT ;  /* 0x000000000000094d */ /* 0x000fea0003800000 */
[----:B------:R-:W-:Y:S01]  /*00e0*/  ISETP.GT.U32.AND P0, PT, R15, 0x11, PT ;  /* 0x000000110f00780c */ /* 0x000fe20003f04070 */
[----:B------:R-:W0:Y:S01]  /*00f0*/  LDCU.64 UR8, c[0x0][0x358] ;  /* 0x00006b00ff0877ac */ /* 0x000e220008000a00 */
[----:B------:R-:W-:Y:S11]  /*0100*/  BSSY.RECONVERGENT B0, `(.L_x_11) ;  /* 0x00000a3000007945 */ /* 0x000ff60003800200 */
[----:B------:R-:W-:Y:S05]  /*0110*/  @P0 BRA `(.L_x_12) ;  /* 0x0000000800840947 */ /* 0x000fea0003800000 */
[----:B------:R-:W1:Y:S01]  /*0120*/  I2F.U32.RP R13, R3 ;  /* 0x00000003000d7306 */ /* 0x000e620000209000 */
[C---:B------:R-:W-:Y:S01]  /*0130*/  IMAD.IADD R8, R3.reuse, 0x1, R0 ;  /* 0x0000000103087824 */ /* 0x040fe200078e0200 */
[----:B------:R-:W-:Y:S01]  /*0140*/  ISETP.NE.U32.AND P2, PT, R3, RZ, PT ;  /* 0x000000ff0300720c */ /* 0x000fe20003f45070 */
[----:B------:R-:W-:Y:S02]  /*0150*/  UIADD3 UR4, UPT, UPT, UR6, 0x2, URZ ;  /* 0x0000000206047890 */ /* 0x000fe4000fffe0ff */
[----:B------:R-:W-:Y:S01]  /*0160*/  UIADD3 UR5, UPT, UPT, UR6, 0x3, URZ ;  /* 0x0000000306057890 */ /* 0x000fe2000fffe0ff */
[C---:B------:R-:W-:Y:S02]  /*0170*/  ISETP.GE.U32.AND P0, PT, R8.reuse, 0x12, PT ;  /* 0x000000120800780c */ /* 0x040fe40003f06070 */
[----:B------:R-:W-:Y:S02]  /*0180*/  VIMNMX.U32 R9, PT, PT, R8, 0x12, !PT ;  /* 0x0000001208097848 */ /* 0x000fe40007fe0000 */
[----:B------:R-:W-:Y:S01]  /*0190*/  SEL R12, RZ, 0x1, P0 ;  /* 0x00000001ff0c7807 */ /* 0x000fe20000000000 */
[----:B-1----:R-:W1:Y:S02]  /*01a0*/  MUFU.RCP R13, R13 ;  /* 0x0000000d000d7308 */ /* 0x002e640000001000 */
[----:B-1----:R-:W-:-:S06]  /*01b0*/  IADD3 R11, PT, PT, R13, 0xffffffe, RZ ;  /* 0x0ffffffe0d0b7810 */ /* 0x002fcc0007ffe0ff */
[----:B------:R-:W1:Y:S02]  /*01c0*/  F2I.FTZ.U32.TRUNC.NTZ R11, R11 ;  /* 0x0000000b000b7305 */ /* 0x000e64000021f000 */
[----:B-1----:R-:W-:-:S04]  /*01d0*/  IMAD.MOV R10, RZ, RZ, -R11 ;  /* 0x000000ffff0a7224 */ /* 0x002fc800078e0a0b */
[----:B------:R-:W-:Y:S02]  /*01e0*/  IMAD R17, R10, R3, RZ ;  /* 0x000000030a117224 */ /* 0x000fe400078e02ff */
[----:B------:R-:W-:-:S05]  /*01f0*/  HFMA2 R10, -RZ, RZ, 0, 0 ;  /* 0x00000000ff0a7431 */ /* 0x000fca00000001ff */
[----:B------:R-:W-:Y:S01]  /*0200*/  IMAD.HI.U32 R13, R11, R17, R10 ;  /* 0x000000110b0d7227 */ /* 0x000fe200078e000a */
[----:B------:R-:W-:-:S05]  /*0210*/  IADD3 R10, PT, PT, R9, -R8, -R12 ;  /* 0x80000008090a7210 */ /* 0x000fca0007ffe80c */
[----:B------:R-:W-:-:S04]  /*0220*/  IMAD.HI.U32 R9, R13, R10, RZ ;  /* 0x0000000a0d097227 */ /* 0x000fc800078e00ff */
[----:B------:R-:W-:Y:S02]  /*0230*/  IMAD.MOV R11, RZ, RZ, -R9 ;  /* 0x000000ffff0b7224 */ /* 0x000fe400078e0a09 */
[C---:B------:R-:W-:Y:S02]  /*0240*/  IMAD R13, R3.reuse, UR5, RZ ;  /* 0x00000005030d7c24 */ /* 0x040fe4000f8e02ff */
[----:B------:R-:W-:Y:S01]  /*0250*/  IMAD R10, R3, R11, R10 ;  /* 0x0000000b030a7224 */ /* 0x000fe200078e020a */
[----:B------:R-:W-:-:S04]  /*0260*/  MOV R11, R15 ;  /* 0x0000000f000b7202 */ /* 0x000fc80000000f00 */
[----:B------:R-:W-:-:S13]  /*0270*/  ISETP.GE.U32.AND P0, PT, R10, R3, PT ;  /* 0x000000030a00720c */ /* 0x000fda0003f06070 */
[----:B------:R-:W-:Y:S01]  /*0280*/  @P0 IMAD.IADD R10, R10, 0x1, -R3 ;  /* 0x000000010a0a0824 */ /* 0x000fe200078e0a03 */
[----:B------:R-:W-:-:S04]  /*0290*/  @P0 IADD3 R9, PT, PT, R9, 0x1, RZ ;  /* 0x0000000109090810 */ /* 0x000fc80007ffe0ff */
[----:B------:R-:W-:Y:S01]  /*02a0*/  ISETP.GE.U32.AND P1, PT, R10, R3, PT ;  /* 0x000000030a00720c */ /* 0x000fe20003f26070 */
[----:B------:R-:W-:-:S12]  /*02b0*/  IMAD R10, R3, UR6, R3 ;  /* 0x00000006030a7c24 */ /* 0x000fd8000f8e0203 */
[----:B------:R-:W-:Y:S01]  /*02c0*/  @P1 VIADD R9, R9, 0x1 ;  /* 0x0000000109091836 */ /* 0x000fe20000000000 */
[----:B------:R-:W-:-:S05]  /*02d0*/  @!P2 LOP3.LUT R9, RZ, R3, RZ, 0x33, !PT ;  /* 0x00000003ff09a212 */ /* 0x000fca00078e33ff */
[----:B------:R-:W-:Y:S02]  /*02e0*/  IMAD.IADD R9, R12, 0x1, R9 ;  /* 0x000000010c097824 */ /* 0x000fe400078e0209 */
[----:B------:R-:W-:-:S07]  /*02f0*/  IMAD R12, R3, UR4, RZ ;  /* 0x00000004030c7c24 */ /* 0x000fce000f8e02ff */
.L_x_20:
[----:B------:R-:W-:Y:S01]  /*0300*/  ISETP.GT.U32.AND P0, PT, R0, 0x11, PT ;  /* 0x000000110000780c */ /* 0x000fe20003f04070 */
[----:B------:R-:W-:-:S12]  /*0310*/  BSSY.RECONVERGENT B1, `(.L_x_13) ;  /* 0x000007e000017945 */ /* 0x000fd80003800200 */
[----:B-123--:R-:W-:Y:S05]  /*0320*/  @P0 BRA `(.L_x_14) ;  /* 0x0000000400f00947 */ /* 0x00efea0003800000 */
[----:B------:R-:W-:Y:S01]  /*0330*/  LOP3.LUT R20, R9, 0x3, RZ, 0xc0, !PT ;  /* 0x0000000309147812 */ /* 0x000fe200078ec0ff */
[----:B------:R-:W-:Y:S01]  /*0340*/  BSSY.RECONVERGENT B2, `(.L_x_15) ;  /* 0x0000035000027945 */ /* 0x000fe20003800200 */
[----:B------:R-:W-:Y:S01]  /*0350*/  IADD3 R14, PT, PT, R4, -0x1, R11 ;  /* 0xffffffff040e7810 */ /* 0x000fe20007ffe00b */
[----:B------:R-:W-:Y:S01]  /*0360*/  IMAD.MOV.U32 R18, RZ, RZ, R0 ;  /* 0x000000ffff127224 */ /* 0x000fe200078e0000 */
[----:B------:R-:W-:-:S13]  /*0370*/  ISETP.NE.AND P0, PT, R20, 0x3, PT ;  /* 0x000000031400780c */ /* 0x000fda0003f05270 */
[----:B------:R-:W-:Y:S05]  /*0380*/  @!P0 BRA `(.L_x_16) ;  /* 0x0000000000c08947 */ /* 0x000fea0003800000 */
[----:B------:R-:W-:-:S05]  /*0390*/  VIADD R21, R7, 0xffffffff ;  /* 0xffffffff07157836 */ /* 0x000fca0000000000 */
[----:B------:R-:W-:-:S04]  /*03a0*/  VIMNMX.U32 R15, PT, PT, R21, R14, !PT ;  /* 0x0000000e150f7248 */ /* 0x000fc80007fe0000 */
[----:B------:R-:W-:-:S13]  /*03b0*/  ISETP.GE.U32.AND P0, PT, R15, 0x10, PT ;  /* 0x000000100f00780c */ /* 0x000fda0003f06070 */
[----:B------:R-:W1:Y:S01]  /*03c0*/  @!P0 LDC.64 R16, c[0x0][0x380] ;  /* 0x0000e000ff108b82 */ /* 0x000e620000000a00 */
[----:B------:R-:W-:-:S05]  /*03d0*/  @!P0 LEA R15, R14, R21, 0x4 ;  /* 0x000000150e0f8211 */ /* 0x000fca00078e20ff */
[----:B-1----:R-:W-:-:S06]  /*03e0*/  @!P0 IMAD.WIDE.U32 R16, R15, 0x4, R16 ;  /* 0x000000040f108825 */ /* 0x002fcc00078e0010 */
[----:B0-----:R-:W2:Y:S01]  /*03f0*/  @!P0 LDG.E R16, desc[UR8][R16.64] ;  /* 0x0000000810108981 */ /* 0x001ea2000c1e1900 */
[----:B------:R-:W-:Y:S01]  /*0400*/  MOV R15, 0x400 ;  /* 0x00000400000f7802 */ /* 0x000fe20000000f00 */
[----:B------:R-:W0:Y:S03]  /*0410*/  S2R R18, SR_CgaCtaId ;  /* 0x0000000000127919 */ /* 0x000e260000008800 */
[----:B0-----:R-:W-:-:S05]  /*0420*/  LEA R18, R18, R15, 0x18 ;  /* 0x0000000f12127211 */ /* 0x001fca00078ec0ff */
[----:B------:R-:W-:Y:S01]  /*0430*/  IMAD R15, R11, 0x48, R18 ;  /* 0x000000480b0f7824 */ /* 0x000fe200078e0212 */
[----:B------:R-:W-:-:S03]  /*0440*/  MOV R18, R8 ;  /* 0x0000000800127202 */ /* 0x000fc60000000f00 */
[----:B------:R-:W-:-:S05]  /*0450*/  IMAD R19, R0, 0x4, R15 ;  /* 0x0000000400137824 */ /* 0x000fca00078e020f */
[----:B------:R1:W-:Y:S04]  /*0460*/  @P0 STS [R19], RZ ;  /* 0x000000ff13000388 */ /* 0x0003e80000000800 */
[----:B--2---:R1:W-:Y:S01]  /*0470*/  @!P0 STS [R19], R16 ;  /* 0x0000001013008388 */ /* 0x0043e20000000800 */
[----:B------:R-:W-:-:S13]  /*0480*/  ISETP.NE.AND P0, PT, R20, RZ, PT ;  /* 0x000000ff1400720c */ /* 0x000fda0003f05270 */
[----:B-1----:R-:W-:Y:S05]  /*0490*/  @!P0 BRA `(.L_x_16) ;  /* 0x00000000007c8947 */ /* 0x002fea0003800000 */
[--C-:B------:R-:W-:Y:S01]  /*04a0*/  IMAD.IADD R21, R21, 0x1, R3.reuse ;  /* 0x0000000115157824 */ /* 0x100fe200078e0203 */
[----:B------:R-:W-:Y:S01]  /*04b0*/  BSSY.RECONVERGENT B3, `(.L_x_17) ;  /* 0x000000e000037945 */ /* 0x000fe20003800200 */
[----:B------:R-:W-:Y:S01]  /*04c0*/  ISETP.NE.AND P1, PT, R20, 0x1, PT ;  /* 0x000000011400780c */ /* 0x000fe20003f25270 */
[----:B------:R-:W-:Y:S02]  /*04d0*/  IMAD.IADD R20, R8, 0x1, R3 ;  /* 0x0000000108147824 */ /* 0x000fe400078e0203 */
[----:B------:R-:W-:-:S04]  /*04e0*/  VIMNMX.U32 R16, PT, PT, R21, R14, !PT ;  /* 0x0000000e15107248 */ /* 0x000fc80007fe0000 */
[----:B------:R-:W-:-:S13]  /*04f0*/  ISETP.GE.U32.AND P0, PT, R16, 0x10, PT ;  /* 0x000000101000780c */ /* 0x000fda0003f06070 */
[----:B------:R-:W-:-:S05]  /*0500*/  @P0 LEA R16, R8, R15, 0x2 ;  /* 0x0000000f08100211 */ /* 0x000fca00078e10ff */
[----:B------:R0:W-:Y:S01]  /*0510*/  @P0 STS [R16], RZ ;  /* 0x000000ff10000388 */ /* 0x0001e20000000800 */
[----:B------:R-:W-:Y:S05]  /*0520*/  @P0 BRA `(.L_x_18) ;  /* 0x0000000000180947 */ /* 0x000fea0003800000 */
[----:B0-----:R-:W0:Y:S01]  /*0530*/  LDC.64 R16, c[0x0][0x380] ;  /* 0x0000e000ff107b82 */ /* 0x001e220000000a00 */
[----:B------:R-:W-:-:S05]  /*0540*/  LEA R19, R14, R21, 0x4 ;  /* 0x000000150e137211 */ /* 0x000fca00078e20ff */
[----:B0-----:R-:W-:-:S06]  /*0550*/  IMAD.WIDE.U32 R16, R19, 0x4, R16 ;  /* 0x0000000413107825 */ /* 0x001fcc00078e0010 */
[----:B------:R-:W2:Y:S01]  /*0560*/  LDG.E R16, desc[UR8][R16.64] ;  /* 0x0000000810107981 */ /* 0x000ea2000c1e1900 */
[----:B------:R-:W-:-:S05]  /*0570*/  IMAD R19, R8, 0x4, R15 ;  /* 0x0000000408137824 */ /* 0x000fca00078e020f */
[----:B--2---:R1:W-:Y:S02]  /*0580*/  STS [R19], R16 ;  /* 0x0000001013007388 */ /* 0x0043e40000000800 */
.L_x_18:
[----:B------:R-:W-:Y:S05]  /*0590*/  BSYNC.RECONVERGENT B3 ;  /* 0x0000000000037941 */ /* 0x000fea0003800200 */
.L_x_17:
[----:B------:R-:W-:Y:S01]  /*05a0*/  MOV R18, R20 ;  /* 0x0000001400127202 */ /* 0x000fe20000000f00 */
[----:B------:R-:W-:Y:S06]  /*05b0*/  @!P1 BRA `(.L_x_16) ;  /* 0x0000000000349947 */ /* 0x000fec0003800000 */
[--C-:B-1----:R-:W-:Y:S02]  /*05c0*/  IMAD.IADD R19, R21, 0x1, R3.reuse ;  /* 0x0000000115137824 */ /* 0x102fe400078e0203 */
[----:B------:R-:W-:-:S03]  /*05d0*/  IMAD.IADD R18, R20, 0x1, R3 ;  /* 0x0000000114127824 */ /* 0x000fc600078e0203 */
[----:B0-----:R-:W-:-:S04]  /*05e0*/  VIMNMX.U32 R16, PT, PT, R14, R19, !PT ;  /* 0x000000130e107248 */ /* 0x001fc80007fe0000 */
[----:B------:R-:W-:-:S13]  /*05f0*/  ISETP.GE.U32.AND P0, PT, R16, 0x10, PT ;  /* 0x000000101000780c */ /* 0x000fda0003f06070 */
[----:B------:R-:W-:-:S05]  /*0600*/  @P0 LEA R16, R20, R15, 0x2 ;  /* 0x0000000f14100211 */ /* 0x000fca00078e10ff */
[----:B------:R2:W-:Y:S01]  /*0610*/  @P0 STS [R16], RZ ;  /* 0x000000ff10000388 */ /* 0x0005e20000000800 */
[----:B------:R-:W-:Y:S05]  /*0620*/  @P0 BRA `(.L_x_16) ;  /* 0x0000000000180947 */ /* 0x000fea0003800000 */
[----:B--2---:R-:W0:Y:S01]  /*0630*/  LDC.64 R16, c[0x0][0x380] ;  /* 0x0000e000ff107b82 */ /* 0x004e220000000a00 */
[----:B------:R-:W-:-:S05]  /*0640*/  LEA R19, R14, R19, 0x4 ;  /* 0x000000130e137211 */ /* 0x000fca00078e20ff */
[----:B0-----:R-:W-:-:S06]  /*0650*/  IMAD.WIDE.U32 R16, R19, 0x4, R16 ;  /* 0x0000000413107825 */ /* 0x001fcc00078e0010 */
[----:B------:R-:W2:Y:S01]  /*0660*/  LDG.E R16, desc[UR8][R16.64] ;  /* 0x0000000810107981 */ /* 0x000ea2000c1e1900 */
[----:B------:R-:W-:-:S05]  /*0670*/  IMAD R15, R20, 0x4, R15 ;  /* 0x00000004140f7824 */ /* 0x000fca00078e020f */
[----:B--2---:R3:W-:Y:S02]  /*0680*/  STS [R15], R16 ;  /* 0x000000100f007388 */ /* 0x0047e40000000800 */
.L_x_16:
[----:B0-----:R-:W-:Y:S05]  /*0690*/  BSYNC.RECONVERGENT B2 ;  /* 0x0000000000027941 */ /* 0x001fea0003800200 */
.L_x_15:
[----:B------:R-:W-:-:S13]  /*06a0*/  ISETP.GE.U32.AND P0, PT, R9, 0x3, PT ;  /* 0x000000030900780c */ /* 0x000fda0003f06070 */
[----:B------:R-:W-:Y:S05]  /*06b0*/  @!P0 BRA `(.L_x_14) ;  /* 0x00000004000c8947 */ /* 0x000fea0003800000 */
[----:B------:R-:W0:Y:S01]  /*06c0*/  S2UR UR5, SR_CgaCtaId ;  /* 0x00000000000579c3 */ /* 0x000e220000008800 */
[----:B------:R-:W-:Y:S01]  /*06d0*/  IMAD R17, R11, 0x48, RZ ;  /* 0x000000480b117824 */ /* 0x000fe200078e02ff */
[-C--:B-123--:R-:W-:Y:S01]  /*06e0*/  IADD3 R16, PT, PT, R3, R18.reuse, RZ ;  /* 0x0000001203107210 */ /* 0x08efe20007ffe0ff */
[----:B------:R-:W-:Y:S01]  /*06f0*/  UMOV UR4, 0x400 ;  /* 0x0000040000047882 */ /* 0x000fe20000000000 */
[-C--:B------:R-:W-:Y:S01]  /*0700*/  IADD3 R15, PT, PT, R10, R18.reuse, RZ ;  /* 0x000000120a0f7210 */ /* 0x080fe20007ffe0ff */
[----:B------:R-:W-:Y:S01]  /*0710*/  IMAD.IADD R27, R12, 0x1, R18 ;  /* 0x000000010c1b7824 */ /* 0x000fe200078e0212 */
[-C--:B------:R-:W-:Y:S01]  /*0720*/  IADD3 R24, PT, PT, R13, R18.reuse, RZ ;  /* 0x000000120d187210 */ /* 0x080fe20007ffe0ff */
[----:B------:R-:W-:Y:S01]  /*0730*/  IMAD.IADD R32, R4, 0x1, R11 ;  /* 0x0000000104207824 */ /* 0x000fe200078e020b */
[----:B------:R-:W-:Y:S01]  /*0740*/  LEA R16, R16, R17, 0x2 ;  /* 0x0000001110107211 */ /* 0x000fe200078e10ff */
[----:B------:R-:W-:Y:S01]  /*0750*/  IMAD R17, R18, 0x4, R17 ;  /* 0x0000000412117824 */ /* 0x000fe200078e0211 */
[----:B------:R-:W-:Y:S01]  /*0760*/  IADD3 R25, PT, PT, R5, R18, RZ ;  /* 0x0000001205197210 */ /* 0x000fe20007ffe0ff */
[C---:B------:R-:W-:Y:S01]  /*0770*/  IMAD R26, R32.reuse, 0x10, R15 ;  /* 0x00000010201a7824 */ /* 0x040fe200078e020f */
[C---:B------:R-:W-:Y:S01]  /*0780*/  LEA R28, R32.reuse, R27, 0x4 ;  /* 0x0000001b201c7211 */ /* 0x040fe200078e20ff */
[C---:B------:R-:W-:Y:S01]  /*0790*/  IMAD R30, R32.reuse, 0x10, R24 ;  /* 0x00000010201e7824 */ /* 0x040fe200078e0218 */
[----:B------:R-:W-:Y:S01]  /*07a0*/  LEA R32, R32, R25, 0x4 ;  /* 0x0000001920207211 */ /* 0x000fe200078e20ff */
[----:B------:R-:W-:Y:S01]  /*07b0*/  VIADD R29, R18, 0xffffffff ;  /* 0xffffffff121d7836 */ /* 0x000fe20000000000 */
[----:B0-----:R-:W-:-:S06]  /*07c0*/  ULEA UR4, UR5, UR4, 0x18 ;  /* 0x0000000405047291 */ /* 0x001fcc000f8ec0ff */
[----:B------:R-:W-:Y:S01]  /*07d0*/  VIADD R34, R17, UR4 ;  /* 0x0000000411227c36 */ /* 0x000fe20008000000 */
[----:B------:R-:W-:-:S07]  /*07e0*/  IADD3 R36, PT, PT, R16, UR4, RZ ;  /* 0x0000000410247c10 */ /* 0x000fce000fffe0ff */
.L_x_19:
[--C-:B------:R-:W-:Y:S02]  /*07f0*/  VIADDMNMX.U32 R16, R25, 0xffffffff, R14.reuse, !PT ;  /* 0xffffffff19107846 */ /* 0x100fe4000780000e */
[--C-:B------:R-:W-:Y:S02]  /*0800*/  VIADDMNMX.U32 R17, R27, 0xffffffff, R14.reuse, !PT ;  /* 0xffffffff1b117846 */ /* 0x100fe4000780000e */
[----:B------:R-:W-:Y:S02]  /*0810*/  ISETP.GT.U32.AND P0, PT, R16, 0xf, PT ;  /* 0x0000000f1000780c */ /* 0x000fe40003f04070 */
[----:B------:R-:W-:Y:S02]  /*0820*/  VIADDMNMX.U32 R16, R15, 0xffffffff, R14, !PT ;  /* 0xffffffff0f107846 */ /* 0x000fe4000780000e */
[----:B------:R-:W-:Y:S02]  /*0830*/  ISETP.GE.U32.AND P2, PT, R17, 0x10, PT ;  /* 0x000000101100780c */ /* 0x000fe40003f46070 */
[----:B------:R-:W-:-:S02]  /*0840*/  ISETP.GE.U32.AND P1, PT, R16, 0x10, PT ;  /* 0x000000101000780c */ /* 0x000fc40003f26070 */
[----:B------:R-:W-:-:S04]  /*0850*/  VIADDMNMX.U32 R16, R24, 0xffffffff, R14, !PT ;  /* 0xffffffff18107846 */ /* 0x000fc8000780000e */
[----:B------:R-:W-:Y:S01]  /*0860*/  ISETP.GE.U32.AND P3, PT, R16, 0x10, PT ;  /* 0x000000101000780c */ /* 0x000fe20003f66070 */
[----:B------:R-:W0:Y:S01]  /*0870*/  @!P0 LDC.64 R22, c[0x0][0x380] ;  /* 0x0000e000ff168b82 */ /* 0x000e220000000a00 */
[----:B------:R-:W-:-:S07]  /*0880*/  @!P0 VIADD R31, R32, 0xffffffef ;  /* 0xffffffef201f8836 */ /* 0x000fce0000000000 */
[----:B------:R-:W1:Y:S08]  /*0890*/  @!P1 LDC.64 R18, c[0x0][0x380] ;  /* 0x0000e000ff129b82 */ /* 0x000e700000000a00 */
[----:B------:R-:W2:Y:S08]  /*08a0*/  @!P2 LDC.64 R20, c[0x0][0x380] ;  /* 0x0000e000ff14ab82 */ /* 0x000eb00000000a00 */
[----:B------:R-:W3:Y:S01]  /*08b0*/  @!P3 LDC.64 R16, c[0x0][0x380] ;  /* 0x0000e000ff10bb82 */ /* 0x000ee20000000a00 */
[----:B0-----:R-:W-:Y:S01]  /*08c0*/  @!P0 IMAD.WIDE.U32 R22, R31, 0x4, R22 ;  /* 0x000000041f168825 */ /* 0x001fe200078e0016 */
[----:B------:R-:W-:-:S03]  /*08d0*/  @!P1 IADD3 R31, PT, PT, R26, -0x11, RZ ;  /* 0xffffffef1a1f9810 */ /* 0x000fc60007ffe0ff */
[----:B------:R-:W-:Y:S02]  /*08e0*/  @!P2 VIADD R33, R28, 0xffffffef ;  /* 0xffffffef1c21a836 */ /* 0x000fe40000000000 */
[----:B------:R0:W4:Y:S01]  /*08f0*/  @!P0 LDG.E R23, desc[UR8][R22.64] ;  /* 0x0000000816178981 */ /* 0x000122000c1e1900 */
[----:B-1----:R-:W-:Y:S01]  /*0900*/  @!P1 IMAD.WIDE.U32 R18, R31, 0x4, R18 ;  /* 0x000000041f129825 */ /* 0x002fe200078e0012 */
[----:B------:R-:W-:-:S05]  /*0910*/  @!P3 IADD3 R31, PT, PT, R30, -0x11, RZ ;  /* 0xffffffef1e1fb810 */ /* 0x000fca0007ffe0ff */
[----:B------:R-:W5:Y:S01]  /*0920*/  @!P1 LDG.E R19, desc[UR8][R18.64] ;  /* 0x0000000812139981 */ /* 0x000f62000c1e1900 */
[----:B--2---:R-:W-:-:S06]  /*0930*/  @!P2 IMAD.WIDE.U32 R20, R33, 0x4, R20 ;  /* 0x000000042114a825 */ /* 0x004fcc00078e0014 */
[----:B------:R-:W2:Y:S01]  /*0940*/  @!P2 LDG.E R21, desc[UR8][R20.64] ;  /* 0x000000081415a981 */ /* 0x000ea2000c1e1900 */
[----:B---3--:R-:W-:-:S06]  /*0950*/  @!P3 IMAD.WIDE.U32 R16, R31, 0x4, R16 ;  /* 0x000000041f10b825 */ /* 0x008fcc00078e0010 */
[----:B------:R1:W3:Y:S01]  /*0960*/  @!P3 LDG.E R16, desc[UR8][R16.64] ;  /* 0x000000081010b981 */ /* 0x0002e2000c1e1900 */
[C-C-:B0-----:R-:W-:Y:S01]  /*0970*/  IMAD R22, R3.reuse, 0x8, R34.reuse ;  /* 0x0000000803167824 */ /* 0x141fe200078e0222 */
[C---:B------:R-:W-:Y:S01]  /*0980*/  LEA R29, R3.reuse, R29, 0x2 ;  /* 0x0000001d031d7211 */ /* 0x040fe200078e10ff */
[----:B------:R-:W-:-:S04]  /*0990*/  IMAD R31, R3, 0xc, R34 ;  /* 0x0000000c031f7824 */ /* 0x000fc800078e0222 */
[----:B-1----:R-:W-:Y:S01]  /*09a0*/  VIADD R17, R29, 0x1 ;  /* 0x000000011d117836 */ /* 0x002fe20000000000 */
[C---:B------:R-:W-:Y:S01]  /*09b0*/  LEA R15, R3.reuse, R15, 0x2 ;  /* 0x0000000f030f7211 */ /* 0x040fe200078e10ff */
[C---:B------:R-:W-:Y:S01]  /*09c0*/  IMAD R27, R3.reuse, 0x4, R27 ;  /* 0x00000004031b7824 */ /* 0x040fe200078e021b */
[C---:B------:R-:W-:Y:S01]  /*09d0*/  LEA R24, R3.reuse, R24, 0x2 ;  /* 0x0000001803187211 */ /* 0x040fe200078e10ff */
[C---:B------:R-:W-:Y:S01]  /*09e0*/  IMAD R25, R3.reuse, 0x4, R25 ;  /* 0x0000000403197824 */ /* 0x040fe200078e0219 */
[C---:B------:R-:W-:Y:S01]  /*09f0*/  LEA R26, R3.reuse, R26, 0x2 ;  /* 0x0000001a031a7211 */ /* 0x040fe200078e10ff */
[C---:B------:R-:W-:Y:S01]  /*0a00*/  IMAD R28, R3.reuse, 0x4, R28 ;  /* 0x00000004031c7824 */ /* 0x040fe200078e021c */
[C---:B------:R-:W-:Y:S01]  /*0a10*/  LEA R30, R3.reuse, R30, 0x2 ;  /* 0x0000001e031e7211 */ /* 0x040fe200078e10ff */
[----:B------:R-:W-:Y:S01]  /*0a20*/  IMAD R32, R3, 0x4, R32 ;  /* 0x0000000403207824 */ /* 0x000fe200078e0220 */
[----:B----4-:R-:W-:Y:S04]  /*0a30*/  @!P0 STS [R34], R23 ;  /* 0x0000001722008388 */ /* 0x010fe80000000800 */
[----:B------:R-:W-:Y:S04]  /*0a40*/  @P0 STS [R34], RZ ;  /* 0x000000ff22000388 */ /* 0x000fe80000000800 */
[----:B------:R-:W-:Y:S04]  /*0a50*/  @P1 STS [R36], RZ ;  /* 0x000000ff24001388 */ /* 0x000fe80000000800 */
[----:B-----5:R0:W-:Y:S04]  /*0a60*/  @!P1 STS [R36], R19 ;  /* 0x0000001324009388 */ /* 0x0201e80000000800 */
[----:B------:R4:W-:Y:S04]  /*0a70*/  @P2 STS [R22], RZ ;  /* 0x000000ff16002388 */ /* 0x0009e80000000800 */
[----:B--2---:R4:W-:Y:S04]  /*0a80*/  @!P2 STS [R22], R21 ;  /* 0x000000151600a388 */ /* 0x0049e80000000800 */
[----:B------:R4:W-:Y:S04]  /*0a90*/  @P3 STS [R31], RZ ;  /* 0x000000ff1f003388 */ /* 0x0009e80000000800 */
[----:B---3--:R4:W-:Y:S01]  /*0aa0*/  @!P3 STS [R31], R16 ;  /* 0x000000101f00b388 */ /* 0x0089e20000000800 */
[----:B------:R-:W-:Y:S01]  /*0ab0*/  ISETP.GE.U32.AND P0, PT, R17, 0x12, PT ;  /* 0x000000121100780c */ /* 0x000fe20003f06070 */
[C---:B0-----:R-:W-:Y:S01]  /*0ac0*/  IMAD R36, R3.reuse, 0x10, R36 ;  /* 0x0000001003247824 */ /* 0x041fe200078e0224 */
[----:B------:R-:W-:-:S11]  /*0ad0*/  LEA R34, R3, R34, 0x4 ;  /* 0x0000002203227211 */ /* 0x000fd600078e20ff */
[----:B----4-:R-:W-:Y:S05]  /*0ae0*/  @!P0 BRA `(.L_x_19) ;  /* 0xfffffffc00408947 */ /* 0x010fea000383ffff */
.L_x_14:
[----:B0-----:R-:W-:Y:S05]  /*0af0*/  BSYNC.RECONVERGENT B1 ;  /* 0x0000000000017941 */ /* 0x001fea0003800200 */
.L_x_13:
[----:B------:R-:W-:-:S04]  /*0b00*/  IADD3 R11, PT, PT, R2, R11, RZ ;  /* 0x0000000b020b7210 */ /* 0x000fc80007ffe0ff */
[----:B------:R-:W-:-:S13]  /*0b10*/  ISETP.GE.U32.AND P0, PT, R11, 0x12, PT ;  /* 0x000000120b00780c */ /* 0x000fda0003f06070 */
[----:B------:R-:W-:Y:S05]  /*0b20*/  @!P0 BRA `(.L_x_20) ;  /* 0xfffffff400f48947 */ /* 0x000fea000383ffff */
.L_x_12:
[----:B0-----:R-:W-:Y:S05]  /*0b30*/  BSYNC.RECONVERGENT B0 ;  /* 0x0000000000007941 */ /* 0x001fea0003800200 */
.L_x_11:
[----:B------:R-:W0:Y:S01]  /*0b40*/  S2R R3, SR_CgaCtaId ;  /* 0x0000000000037919 */ /* 0x000e220000008800 */
[----:B------:R-:W-:Y:S01]  /*0b50*/  MOV R2, 0x400 ;  /* 0x0000040000027802 */ /* 0x000fe20000000f00 */
[----:B------:R-:W4:Y:S01]  /*0b60*/  LDCU.128 UR12, c[0x3][URZ] ;  /* 0x00c00000ff0c77ac */ /* 0x000f220008000c00 */
[----:B------:R-:W-:Y:S01]  /*0b70*/  LEA R7, R6, R7, 0x4 ;  /* 0x0000000706077211 */ /* 0x000fe200078e20ff */
[----:B------:R-:W5:Y:S01]  /*0b80*/  S2R R4, SR_TID.Y ;  /* 0x0000000000047919 */ /* 0x000f620000002200 */
[----:B------:R-:W2:Y:S01]  /*0b90*/  LDCU.128 UR16, c[0x3][0x10] ;  /* 0x00c00200ff1077ac */ /* 0x000ea20008000c00 */
[----:B------:R-:W2:Y:S01]  /*0ba0*/  LDCU UR4, c[0x3][0x20] ;  /* 0x00c00400ff0477ac */ /* 0x000ea20008000800 */
[----:B0-----:R-:W-:-:S05]  /*0bb0*/  LEA R3, R3, R2, 0x18 ;  /* 0x0000000203037211 */ /* 0x001fca00078ec0ff */
[----:B-----5:R-:W-:-:S04]  /*0bc0*/  IMAD R3, R4, 0x48, R3 ;  /* 0x0000004804037824 */ /* 0x020fc800078e0203 */
[----:B------:R-:W-:Y:S01]  /*0bd0*/  IMAD R4, R0, 0x4, R3 ;  /* 0x0000000400047824 */ /* 0x000fe200078e0203 */
[----:B------:R-:W-:Y:S06]  /*0be0*/  BAR.SYNC.DEFER_BLOCKING 0x0 ;  /* 0x0000000000007b1d */ /* 0x000fec0000010000 */
[----:B------:R-:W4:Y:S04]  /*0bf0*/  LDS R0, [R4] ;  /* 0x0000000004007984 */ /* 0x000f280000000800 */
[----:B------:R-:W0:Y:S04]  /*0c00*/  LDS R3, [R4+0x4] ;  /* 0x0000040004037984 */ /* 0x000e280000000800 */
[----:B------:R-:W5:Y:S04]  /*0c10*/  LDS R5, [R4+0x8] ;  /* 0x0000080004057984 */ /* 0x000f680000000800 */
[----:B------:R-:W2:Y:S04]  /*0c20*/  LDS R9, [R4+0x48] ;  /* 0x0000480004097984 */ /* 0x000ea80000000800 */
[----:B------:R-:W2:Y:S04]  /*0c30*/  LDS R11, [R4+0x4c] ;  /* 0x00004c00040b7984 */ /* 0x000ea80000000800 */
[----:B------:R-:W2:Y:S04]  /*0c40*/  LDS R13, [R4+0x50] ;  /* 0x00005000040d7984 */ /* 0x000ea80000000800 */
[----:B---3--:R-:W3:Y:S04]  /*0c50*/  LDS R15, [R4+0x90] ;  /* 0x00009000040f7984 */ /* 0x008ee80000000800 */
[----:B------:R-:W3:Y:S04]  /*0c60*/  LDS R17, [R4+0x94] ;  /* 0x0000940004117984 */ /* 0x000ee80000000800 */
[----:B-1----:R-:W1:Y:S01]  /*0c70*/  LDS R19, [R4+0x98] ;  /* 0x0000980004137984 */ /* 0x002e620000000800 */
[----:B----4-:R-:W-:-:S04]  /*0c80*/  FFMA R0, R0, UR12, RZ ;  /* 0x0000000c00007c23 */ /* 0x010fc800080000ff */
[----:B0-----:R-:W-:Y:S02]  /*0c90*/  FFMA R0, R3, UR13, R0 ;  /* 0x0000000d03007c23 */ /* 0x001fe40008000000 */
[----:B------:R-:W0:Y:S02]  /*0ca0*/  LDC.64 R2, c[0x0][0x388] ;  /* 0x0000e200ff027b82 */ /* 0x000e240000000a00 */
[----:B-----5:R-:W-:-:S04]  /*0cb0*/  FFMA R0, R5, UR14, R0 ;  /* 0x0000000e05007c23 */ /* 0x020fc80008000000 */
[----:B--2---:R-:W-:-:S04]  /*0cc0*/  FFMA R0, R9, UR15, R0 ;  /* 0x0000000f09007c23 */ /* 0x004fc80008000000 */
[----:B------:R-:W-:-:S04]  /*0cd0*/  FFMA R0, R11, UR16, R0 ;  /* 0x000000100b007c23 */ /* 0x000fc80008000000 */
[----:B------:R-:W-:-:S04]  /*0ce0*/  FFMA R0, R13, UR17, R0 ;  /* 0x000000110d007c23 */ /* 0x000fc80008000000 */
[----:B---3--:R-:W-:-:S04]  /*0cf0*/  FFMA R0, R15, UR18, R0 ;  /* 0x000000120f007c23 */ /* 0x008fc80008000000 */
[----:B------:R-:W-:Y:S01]  /*0d00*/  FFMA R0, R17, UR19, R0 ;  /* 0x0000001311007c23 */ /* 0x000fe20008000000 */
[----:B0-----:R-:W-:-:S04]  /*0d10*/  IMAD.WIDE.U32 R2, R7, 0x4, R2 ;  /* 0x0000000407027825 */ /* 0x001fc800078e0002 */
[----:B-1----:R-:W-:-:S05]  /*0d20*/  FFMA R19, R19, UR4, R0 ;  /* 0x0000000413137c23 */ /* 0x002fca0008000000 */
[----:B------:R-:W-:Y:S01]  /*0d30*/  STG.E desc[UR8][R2.64], R19 ;  /* 0x0000001302007986 */ /* 0x000fe2000c101908 */
[----:B------:R-:W-:Y:S05]  /*0d40*/  EXIT ;  /* 0x000000000000794d */ /* 0x000fea0003800000 */
.L_x_21:
        /* <DEDUP_REMOVED lines=11> */
.L_x_25:


//--------------------- .text._Z15kernel_2D_basicPfS_S_ --------------------------
	.section	.text._Z15kernel_2D_basicPfS_S_,"ax",@progbits
	.align	128
        .global         _Z15kernel_2D_basicPfS_S_
        .type           _Z15kernel_2D_basicPfS_S_,@function
        .size           _Z15kernel_2D_basicPfS_S_,(.L_x_26 - _Z15kernel_2D_basicPfS_S_)
        .other          _Z15kernel_2D_basicPfS_S_,@"STO_CUDA_ENTRY STV_DEFAULT"
_Z15kernel_2D_basicPfS_S_:
.text._Z15kernel_2D_basicPfS_S_:
[----:B------:R-:W-:Y:S01]  /*0000*/  LDC R1, c[0x0][0x37c] ;  /* 0x0000df00ff017b82 */ /* 0x000fe20000000800 */
[----:B------:R-:W0:Y:S07]  /*0010*/  S2R R3, SR_TID.Y ;  /* 0x0000000000037919 */ /* 0x000e2e0000002200 */
[----:B------:R-:W0:Y:S01]  /*0020*/  LDC R8, c[0x0][0x364] ;  /* 0x0000d900ff087b82 */ /* 0x000e220000000800 */
[----:B------:R-:W1:Y:S07]  /*0030*/  S2R R0, SR_TID.X ;  /* 0x0000000000007919 */ /* 0x000e6e0000002100 */
[----:B------:R-:W0:Y:S08]  /*0040*/  S2UR UR4, SR_CTAID.Y ;  /* 0x00000000000479c3 */ /* 0x000e300000002600 */
[----:B------:R-:W1:Y:S08]  /*0050*/  S2UR UR5, SR_CTAID.X ;  /* 0x00000000000579c3 */ /* 0x000e700000002500 */
[----:B------:R-:W1:Y:S01]  /*0060*/  LDC R11, c[0x0][0x360] ;  /* 0x0000d800ff0b7b82 */ /* 0x000e620000000800 */
[----:B0-----:R-:W-:-:S02]  /*0070*/  IMAD R8, R8, UR4, R3 ;  /* 0x0000000408087c24 */ /* 0x001fc4000f8e0203 */
[----:B-1----:R-:W-:-:S05]  /*0080*/  IMAD R11, R11, UR5, R0 ;  /* 0x000000050b0b7c24 */ /* 0x002fca000f8e0200 */
[----:B------:R-:W-:-:S04]  /*0090*/  LOP3.LUT R0, R8, R11, RZ, 0xfc, !PT ;  /* 0x0000000b08007212 */ /* 0x000fc800078efcff */
[----:B------:R-:W-:-:S13]  /*00a0*/  ISETP.GT.U32.AND P0, PT, R0, 0xf, PT ;  /* 0x0000000f0000780c */ /* 0x000fda0003f04070 */
[----:B------:R-:W-:Y:S05]  /*00b0*/  @P0 EXIT ;  /* 0x000000000000094d */ /* 0x000fea0003800000 */
[----:B------:R-:W-:Y:S01]  /*00c0*/  IADD3 R10, PT, PT, R8, -0x1, RZ ;  /* 0xffffffff080a7810 */ /* 0x000fe20007ffe0ff */
[----:B------:R-:W0:Y:S01]  /*00d0*/  LDC.64 R6, c[0x0][0x380] ;  /* 0x0000e000ff067b82 */ /* 0x000e220000000a00 */
[----:B------:R-:W-:Y:S01]  /*00e0*/  IADD3 R9, PT, PT, R11, -0x1, RZ ;  /* 0xffffffff0b097810 */ /* 0x000fe20007ffe0ff */
[----:B------:R-:W1:Y:S03]  /*00f0*/  LDCU.64 UR4, c[0x0][0x358] ;  /* 0x00006b00ff0477ac */ /* 0x000e660008000a00 */
[----:B------:R-:W-:-:S03]  /*0100*/  VIMNMX.U32 R0, PT, PT, R10, R9, !PT ;  /* 0x000000090a007248 */ /* 0x000fc60007fe0000 */
[----:B------:R-:W1:Y:S01]  /*0110*/  LDC.64 R2, c[0x0][0x390] ;  /* 0x0000e400ff027b82 */ /* 0x000e620000000a00 */
[----:B------:R-:W-:-:S13]  /*0120*/  ISETP.GT.U32.AND P6, PT, R0, 0xf, PT ;  /* 0x0000000f0000780c */ /* 0x000fda0003fc4070 */
[----:B------:R-:W-:-:S05]  /*0130*/  @!P6 LEA R5, R10, R9, 0x4 ;  /* 0x000000090a05e211 */ /* 0x000fca00078e20ff */
[----:B0-----:R-:W-:Y:S01]  /*0140*/  @!P6 IMAD.WIDE.U32 R4, R5, 0x4, R6 ;  /* 0x000000040504e825 */ /* 0x001fe200078e0006 */
[----:B-1----:R-:W2:Y:S04]  /*0150*/  @!P6 LDG.E R21, desc[UR4][R2.64] ;  /* 0x000000040215e981 */ /* 0x002ea8000c1e1900 */
[----:B------:R0:W2:Y:S01]  /*0160*/  @!P6 LDG.E R0, desc[UR4][R4.64] ;  /* 0x000000040400e981 */ /* 0x0000a2000c1e1900 */
[----:B------:R-:W-:Y:S02]  /*0170*/  ISETP.GT.U32.AND P5, PT, R10, 0xf, PT ;  /* 0x0000000f0a00780c */ /* 0x000fe40003fa4070 */
[----:B------:R-:W-:Y:S02]  /*0180*/  ISETP.GT.U32.AND P2, PT, R11, 0xe, PT ;  /* 0x0000000e0b00780c */ /* 0x000fe40003f44070 */
[----:B------:R-:W-:-:S02]  /*0190*/  ISETP.GT.U32.AND P3, PT, R9, 0xf, PT ;  /* 0x0000000f0900780c */ /* 0x000fc40003f64070 */
[----:B------:R-:W-:Y:S02]  /*01a0*/  ISETP.GT.U32.OR P4, PT, R10, 0xf, P2 ;  /* 0x0000000f0a00780c */ /* 0x000fe40001784470 */
[C---:B------:R-:W-:Y:S02]  /*01b0*/  ISETP.GT.U32.OR P1, PT, R8.reuse, 0xe, P3 ;  /* 0x0000000e0800780c */ /* 0x040fe40001f24470 */
[----:B------:R-:W-:-:S03]  /*01c0*/  VIMNMX.U32 R12, PT, PT, R8, R11, !PT ;  /* 0x0000000b080c7248 */ /* 0x000fc60007fe0000 */
[----:B------:R-:W-:Y:S01]  /*01d0*/  @!P5 LEA R19, R10, R11, 0x4 ;  /* 0x0000000b0a13d211 */ /* 0x000fe200078e20ff */
[----:B------:R-:W3:Y:S01]  /*01e0*/  @!P5 LDG.E R14, desc[UR4][R2.64+0x4] ;  /* 0x00000404020ed981 */ /* 0x000ee2000c1e1900 */
[----:B------:R-:W-:Y:S02]  /*01f0*/  ISETP.GT.U32.AND P0, PT, R12, 0xe, PT ;  /* 0x0000000e0c00780c */ /* 0x000fe40003f04070 */
[----:B------:R-:W-:Y:S01]  /*0200*/  @!P3 LEA R23, R8, R9, 0x4 ;  /* 0x000000090817b211 */ /* 0x000fe200078e20ff */
[----:B------:R-:W-:Y:S01]  /*0210*/  @!P5 IMAD.WIDE.U32 R18, R19, 0x4, R6 ;  /* 0x000000041312d825 */ /* 0x000fe200078e0006 */
[----:B------:R-:W-:-:S03]  /*0220*/  @!P4 LEA R25, R10, R11, 0x4 ;  /* 0x0000000b0a19c211 */ /* 0x000fc600078e20ff */
[----:B------:R-:W-:Y:S01]  /*0230*/  HFMA2 R10, -RZ, RZ, 0, 0 ;  /* 0x00000000ff0a7431 */ /* 0x000fe200000001ff */
[----:B------:R-:W-:Y:S01]  /*0240*/  LEA R11, R8, R11, 0x4 ;  /* 0x0000000b080b7211 */ /* 0x000fe200078e20ff */
[----:B------:R-:W4:Y:S01]  /*0250*/  @!P4 LDG.E R12, desc[UR4][R2.64+0x8] ;  /* 0x00000804020cc981 */ /* 0x000f22000c1e1900 */
[----:B------:R-:W-:-:S03]  /*0260*/  @!P4 IMAD.WIDE.U32 R24, R25, 0x4, R6 ;  /* 0x000000041918c825 */ /* 0x000fc600078e0006 */
[----:B------:R-:W3:Y:S01]  /*0270*/  @!P5 LDG.E R15, desc[UR4][R18.64] ;  /* 0x00000004120fd981 */ /* 0x000ee2000c1e1900 */
[----:B------:R-:W-:-:S03]  /*0280*/  @!P3 IMAD.WIDE.U32 R22, R23, 0x4, R6 ;  /* 0x000000041716b825 */ /* 0x000fc600078e0006 */
[----:B------:R1:W4:Y:S01]  /*0290*/  @!P4 LDG.E R13, desc[UR4][R24.64+0x4] ;  /* 0x00000404180dc981 */ /* 0x000322000c1e1900 */
[C---:B0-----:R-:W-:Y:S01]  /*02a0*/  IMAD.WIDE.U32 R4, R11.reuse, 0x4, R6 ;  /* 0x000000040b047825 */ /* 0x041fe200078e0006 */
[C---:B------:R-:W-:Y:S02]  /*02b0*/  @!P1 IADD3 R9, PT, PT, R11.reuse, -0x1, RZ ;  /* 0xffffffff0b099810 */ /* 0x040fe40007ffe0ff */
[----:B------:R-:W5:Y:S04]  /*02c0*/  @!P3 LDG.E R17, desc[UR4][R22.64] ;  /* 0x000000041611b981 */ /* 0x000f68000c1e1900 */
[----:B------:R-:W5:Y:S01]  /*02d0*/  LDG.E R18, desc[UR4][R2.64+0x10] ;  /* 0x0000100402127981 */ /* 0x000f62000c1e1900 */
[----:B-1----:R-:W-:-:S03]  /*02e0*/  @!P0 IADD3 R25, PT, PT, R11, 0x1, RZ ;  /* 0x000000010b198810 */ /* 0x002fc60007ffe0ff */
[----:B------:R-:W5:Y:S04]  /*02f0*/  @!P2 LDG.E R16, desc[UR4][R2.64+0x14] ;  /* 0x000014040210a981 */ /* 0x000f68000c1e1900 */
[----:B------:R-:W5:Y:S04]  /*0300*/  @!P2 LDG.E R19, desc[UR4][R4.64+0x4] ;  /* 0x000004040413a981 */ /* 0x000f68000c1e1900 */
[----:B------:R-:W5:Y:S04]  /*0310*/  @!P1 LDG.E R23, desc[UR4][R2.64+0x18] ;  /* 0x0000180402179981 */ /* 0x000f68000c1e1900 */
[----:B------:R-:W5:Y:S01]  /*0320*/  @!P0 LDG.E R24, desc[UR4][R2.64+0x20] ;  /* 0x0000200402188981 */ /* 0x000f62000c1e1900 */
[----:B--2---:R-:W-:-:S03]  /*0330*/  @!P6 FFMA R10, R0, R21, RZ ;  /* 0x00000015000ae223 */ /* 0x004fc600000000ff */
[----:B------:R-:W5:Y:S01]  /*0340*/  @!P3 LDG.E R0, desc[UR4][R2.64+0xc] ;  /* 0x00000c040200b981 */ /* 0x000f62000c1e1900 */
[----:B------:R-:W-:Y:S01]  /*0350*/  ISETP.GT.U32.AND P6, PT, R8, 0xe, PT ;  /* 0x0000000e0800780c */ /* 0x000fe20003fc4070 */
[--C-:B------:R-:W-:Y:S02]  /*0360*/  @!P1 IMAD.WIDE.U32 R8, R9, 0x4, R6.reuse ;  /* 0x0000000409089825 */ /* 0x100fe400078e0006 */
[----:B------:R-:W2:Y:S02]  /*0370*/  LDG.E R21, desc[UR4][R4.64] ;  /* 0x0000000404157981 */ /* 0x000ea4000c1e1900 */
[----:B------:R-:W-:Y:S02]  /*0380*/  @!P0 IMAD.WIDE.U32 R6, R25, 0x4, R6 ;  /* 0x0000000419068825 */ /* 0x000fe400078e0006 */
[----:B------:R-:W2:Y:S04]  /*0390*/  @!P1 LDG.E R8, desc[UR4][R8.64+0x40] ;  /* 0x0000400408089981 */ /* 0x000ea8000c1e1900 */
[----:B------:R-:W2:Y:S04]  /*03a0*/  @!P0 LDG.E R6, desc[UR4][R6.64+0x40] ;  /* 0x0000400406068981 */ /* 0x000ea8000c1e1900 */
[----:B------:R-:W2:Y:S04]  /*03b0*/  @!P6 LDG.E R20, desc[UR4][R4.64+0x40] ;  /* 0x000040040414e981 */ /* 0x000ea8000c1e1900 */
[----:B------:R-:W2:Y:S01]  /*03c0*/  @!P6 LDG.E R22, desc[UR4][R2.64+0x1c] ;  /* 0x00001c040216e981 */ /* 0x000ea2000c1e1900 */
[----:B---3--:R-:W-:-:S02]  /*03d0*/  @!P5 FFMA R10, R15, R14, R10 ;  /* 0x0000000e0f0ad223 */ /* 0x008fc4000000000a */
[----:B------:R-:W0:Y:S02]  /*03e0*/  LDC.64 R14, c[0x0][0x388] ;  /* 0x0000e200ff0e7b82 */ /* 0x000e240000000a00 */
[----:B----4-:R-:W-:Y:S01]  /*03f0*/  @!P4 FFMA R10, R13, R12, R10 ;  /* 0x0000000c0d0ac223 */ /* 0x010fe2000000000a */
[----:B0-----:R-:W-:-:S04]  /*0400*/  IMAD.WIDE.U32 R14, R11, 0x4, R14 ;  /* 0x000000040b0e7825 */ /* 0x001fc800078e000e */
[----:B-----5:R-:W-:-:S04]  /*0410*/  @!P3 FFMA R10, R17, R0, R10 ;  /* 0x00000000110ab223 */ /* 0x020fc8000000000a */
[----:B--2---:R-:W-:-:S04]  /*0420*/  FFMA R21, R21, R18, R10 ;  /* 0x0000001215157223 */ /* 0x004fc8000000000a */
[----:B------:R-:W-:-:S04]  /*0430*/  @!P2 FFMA R21, R19, R16, R21 ;  /* 0x000000101315a223 */ /* 0x000fc80000000015 */
[----:B------:R-:W-:-:S04]  /*0440*/  @!P1 FFMA R21, R8, R23, R21 ;  /* 0x0000001708159223 */ /* 0x000fc80000000015 */
[----:B------:R-:W-:-:S04]  /*0450*/  @!P6 FFMA R21, R20, R22, R21 ;  /* 0x000000161415e223 */ /* 0x000fc80000000015 */
[----:B------:R-:W-:-:S05]  /*0460*/  @!P0 FFMA R21, R6, R24, R21 ;  /* 0x0000001806158223 */ /* 0x000fca0000000015 */
[----:B------:R-:W-:Y:S01]  /*0470*/  STG.E desc[UR4][R14.64], R21 ;  /* 0x000000150e007986 */ /* 0x000fe2000c101904 */
[----:B------:R-:W-:Y:S05]  /*0480*/  EXIT ;  /* 0x000000000000794d */ /* 0x000fea0003800000 */
.L_x_22:
        /* <DEDUP_REMOVED lines=15> */
.L_x_26:


//--------------------- .nv.shared._Z13kernel_3D_optPKfPf --------------------------
	.section	.nv.shared._Z13kernel_3D_optPKfPf,"aw",@nobits
	.sectionflags	@""
	.align	4
.nv.shared._Z13kernel_3D_optPKfPf:
	.zero		5024


//--------------------- .nv.shared.reserved.0     --------------------------
	.section	.nv.shared.reserved.0,"aw",@nobits
	.weak		__nv_reservedSMEM_offset_0_alias
	.size		__nv_reservedSMEM_offset_0_alias, 0, 64
	.other		__nv_reservedSMEM_offset_0_alias,@"STO_CUDA_RESERVED_SHARED STV_DEFAULT"
__nv_reservedSMEM_offset_0_alias:
	.zero		0
	.zero		64


//--------------------- .nv.shared._Z13kernel_2D_optPfS_ --------------------------
	.section	.nv.shared._Z13kernel_2D_optPfS_,"aw",@nobits
	.sectionflags	@""
	.align	4
.nv.shared._Z13kernel_2D_optPfS_:
	.zero		2320


//--------------------- .nv.constant0._Z13kernel_3D_optPKfPf --------------------------
	.section	.nv.constant0._Z13kernel_3D_optPKfPf,"a",@progbits
	.sectionflags	@""
	.align	4
.nv.constant0._Z13kernel_3D_optPKfPf:
	.zero		912


//--------------------- .nv.constant0._Z15kernel_3D_basicPfS_S_ --------------------------
	.section	.nv.constant0._Z15kernel_3D_basicPfS_S_,"a",@progbits
	.sectionflags	@""
	.align	4
.nv.constant0._Z15kernel_3D_basicPfS_S_:
	.zero		920


//--------------------- .nv.constant0._Z13kernel_2D_optPfS_ --------------------------
	.section	.nv.constant0._Z13kernel_2D_optPfS_,"a",@progbits
	.sectionflags	@""
	.align	4
.nv.constant0._Z13kernel_2D_optPfS_:
	.zero		912


//--------------------- .nv.constant0._Z15kernel_2D_basicPfS_S_ --------------------------
	.section	.nv.constant0._Z15kernel_2D_basicPfS_S_,"a",@progbits
	.sectionflags	@""
	.align	4
.nv.constant0._Z15kernel_2D_basicPfS_S_:
	.zero		920


//--------------------- SYMBOLS --------------------------

	.type		.nv.reservedSmem.offset0,@object
	.size		.nv.reservedSmem.offset0,0x4
	.type		.nv.reservedSmem.cap,@object
	.size		.nv.reservedSmem.cap,0x4
